//
// Generated by NVIDIA NVVM Compiler
//
// Compiler Build ID: CL-36424714
// Cuda compilation tools, release 13.0, V13.0.88
// Based on NVVM 20.0.0
//

.version 9.0
.target sm_100
.address_size 64

	// .globl	_Z10thomas_GPUPKfS0_S0_S0_Pfj
.extern .func  (.param .b32 func_retval0) vprintf
(
	.param .b64 vprintf_param_0,
	.param .b64 vprintf_param_1
)
;
.extern .shared .align 16 .b8 c_Sh[];
.global .align 1 .b8 $str[27] = {69, 114, 114, 111, 114, 32, 105, 110, 32, 97, 108, 108, 111, 99, 97, 116, 105, 111, 110, 32, 99, 95, 83, 104, 10, 32};
.extern .shared .align 16 .b8 s[];

.visible .entry _Z10thomas_GPUPKfS0_S0_S0_Pfj(
	.param .u64 .ptr .align 1 _Z10thomas_GPUPKfS0_S0_S0_Pfj_param_0,
	.param .u64 .ptr .align 1 _Z10thomas_GPUPKfS0_S0_S0_Pfj_param_1,
	.param .u64 .ptr .align 1 _Z10thomas_GPUPKfS0_S0_S0_Pfj_param_2,
	.param .u64 .ptr .align 1 _Z10thomas_GPUPKfS0_S0_S0_Pfj_param_3,
	.param .u64 .ptr .align 1 _Z10thomas_GPUPKfS0_S0_S0_Pfj_param_4,
	.param .u32 _Z10thomas_GPUPKfS0_S0_S0_Pfj_param_5
)
{
	.reg .pred 	%p<18>;
	.reg .b32 	%r<80>;
	.reg .b32 	%f<160>;
	.reg .b64 	%rd<85>;

	ld.param.u64 	%rd21, [_Z10thomas_GPUPKfS0_S0_S0_Pfj_param_0];
	ld.param.u64 	%rd22, [_Z10thomas_GPUPKfS0_S0_S0_Pfj_param_1];
	ld.param.u64 	%rd23, [_Z10thomas_GPUPKfS0_S0_S0_Pfj_param_2];
	ld.param.u64 	%rd24, [_Z10thomas_GPUPKfS0_S0_S0_Pfj_param_3];
	ld.param.u64 	%rd25, [_Z10thomas_GPUPKfS0_S0_S0_Pfj_param_4];
	ld.param.u32 	%r27, [_Z10thomas_GPUPKfS0_S0_S0_Pfj_param_5];
	cvta.to.global.u64 	%rd1, %rd21;
	cvta.to.global.u64 	%rd2, %rd25;
	cvta.to.global.u64 	%rd3, %rd24;
	cvta.to.global.u64 	%rd4, %rd22;
	cvta.to.global.u64 	%rd5, %rd23;
	mov.u32 	%r28, c_Sh;
	cvt.u64.u32 	%rd26, %r28;
	cvta.shared.u64 	%rd27, %rd26;
	setp.ne.s64 	%p1, %rd27, 0;
	@%p1 bra 	$L__BB0_2;
	mov.u64 	%rd76, $str;
	cvta.global.u64 	%rd77, %rd76;
	{ // callseq 0, 0
	.param .b64 param0;
	st.param.b64 	[param0], %rd77;
	.param .b64 param1;
	st.param.b64 	[param1], 0;
	.param .b32 retval0;
	call.uni (retval0), 
	vprintf, 
	(
	param0, 
	param1
	);
	ld.param.b32 	%r68, [retval0];
	} // callseq 0
	bra.uni 	$L__BB0_25;
$L__BB0_2:
	ld.global.f32 	%f5, [%rd5];
	ld.global.f32 	%f6, [%rd4];
	div.rn.f32 	%f158, %f5, %f6;
	st.shared.f32 	[c_Sh], %f158;
	ld.global.f32 	%f7, [%rd3];
	div.rn.f32 	%f8, %f7, %f6;
	st.global.f32 	[%rd2], %f8;
	setp.lt.u32 	%p2, %r27, 2;
	@%p2 bra 	$L__BB0_12;
	add.s32 	%r1, %r27, -1;
	add.s32 	%r30, %r27, -2;
	setp.lt.u32 	%p3, %r30, 3;
	mov.b32 	%r74, 1;
	@%p3 bra 	$L__BB0_7;
	and.b32  	%r33, %r1, -4;
	neg.s32 	%r72, %r33;
	add.s64 	%rd84, %rd4, 8;
	add.s64 	%rd83, %rd1, 8;
	add.s64 	%rd82, %rd5, 8;
	add.s64 	%rd81, %rd3, 8;
	add.s32 	%r70, %r28, 8;
	add.s64 	%rd80, %rd2, 8;
	mov.b32 	%r71, 0;
$L__BB0_5:
	.pragma "nounroll";
	ld.global.f32 	%f9, [%rd84+-4];
	ld.global.f32 	%f10, [%rd83+-4];
	mul.f32 	%f11, %f10, %f158;
	sub.f32 	%f12, %f9, %f11;
	rcp.rn.f32 	%f13, %f12;
	ld.global.f32 	%f14, [%rd82+-4];
	mul.f32 	%f15, %f14, %f13;
	st.shared.f32 	[%r70+-4], %f15;
	ld.global.f32 	%f16, [%rd81+-4];
	ld.global.f32 	%f17, [%rd80+-8];
	mul.f32 	%f18, %f10, %f17;
	sub.f32 	%f19, %f16, %f18;
	mul.f32 	%f20, %f13, %f19;
	st.global.f32 	[%rd80+-4], %f20;
	ld.global.f32 	%f21, [%rd84];
	ld.global.f32 	%f22, [%rd83];
	mul.f32 	%f23, %f22, %f15;
	sub.f32 	%f24, %f21, %f23;
	rcp.rn.f32 	%f25, %f24;
	ld.global.f32 	%f26, [%rd82];
	mul.f32 	%f27, %f26, %f25;
	ld.global.f32 	%f28, [%rd81];
	mul.f32 	%f29, %f22, %f20;
	sub.f32 	%f30, %f28, %f29;
	mul.f32 	%f31, %f25, %f30;
	st.global.f32 	[%rd80], %f31;
	ld.global.f32 	%f32, [%rd84+4];
	ld.global.f32 	%f33, [%rd83+4];
	mul.f32 	%f34, %f33, %f27;
	sub.f32 	%f35, %f32, %f34;
	rcp.rn.f32 	%f36, %f35;
	ld.global.f32 	%f37, [%rd82+4];
	mul.f32 	%f38, %f37, %f36;
	st.shared.v2.f32 	[%r70], {%f27, %f38};
	ld.global.f32 	%f39, [%rd81+4];
	mul.f32 	%f40, %f33, %f31;
	sub.f32 	%f41, %f39, %f40;
	mul.f32 	%f42, %f36, %f41;
	st.global.f32 	[%rd80+4], %f42;
	ld.global.f32 	%f43, [%rd84+8];
	ld.global.f32 	%f44, [%rd83+8];
	mul.f32 	%f45, %f44, %f38;
	sub.f32 	%f46, %f43, %f45;
	rcp.rn.f32 	%f47, %f46;
	ld.global.f32 	%f48, [%rd82+8];
	mul.f32 	%f158, %f48, %f47;
	st.shared.f32 	[%r70+8], %f158;
	ld.global.f32 	%f49, [%rd81+8];
	mul.f32 	%f50, %f44, %f42;
	sub.f32 	%f51, %f49, %f50;
	mul.f32 	%f52, %f47, %f51;
	st.global.f32 	[%rd80+8], %f52;
	add.s32 	%r72, %r72, 4;
	add.s32 	%r71, %r71, 4;
	add.s32 	%r70, %r70, 16;
	add.s64 	%rd84, %rd84, 16;
	add.s64 	%rd83, %rd83, 16;
	add.s64 	%rd82, %rd82, 16;
	add.s64 	%rd81, %rd81, 16;
	add.s64 	%rd80, %rd80, 16;
	setp.ne.s32 	%p4, %r72, 0;
	@%p4 bra 	$L__BB0_5;
	add.s32 	%r74, %r71, 1;
$L__BB0_7:
	and.b32  	%r11, %r1, 3;
	setp.eq.s32 	%p5, %r11, 0;
	@%p5 bra 	$L__BB0_12;
	setp.eq.s32 	%p6, %r11, 1;
	@%p6 bra 	$L__BB0_10;
	ld.param.u64 	%rd78, [_Z10thomas_GPUPKfS0_S0_S0_Pfj_param_0];
	mul.wide.u32 	%rd28, %r74, 4;
	add.s64 	%rd29, %rd4, %rd28;
	ld.global.f32 	%f53, [%rd29];
	cvta.to.global.u64 	%rd30, %rd78;
	add.s64 	%rd31, %rd30, %rd28;
	ld.global.f32 	%f54, [%rd31];
	mul.f32 	%f55, %f54, %f158;
	sub.f32 	%f56, %f53, %f55;
	rcp.rn.f32 	%f57, %f56;
	add.s64 	%rd32, %rd5, %rd28;
	ld.global.f32 	%f58, [%rd32];
	mul.f32 	%f59, %f58, %f57;
	shl.b32 	%r35, %r74, 2;
	add.s32 	%r37, %r28, %r35;
	st.shared.f32 	[%r37], %f59;
	add.s64 	%rd33, %rd3, %rd28;
	ld.global.f32 	%f60, [%rd33];
	mul.wide.s32 	%rd34, %r74, 4;
	add.s64 	%rd35, %rd2, %rd34;
	ld.global.f32 	%f61, [%rd35+-4];
	mul.f32 	%f62, %f54, %f61;
	sub.f32 	%f63, %f60, %f62;
	mul.f32 	%f64, %f57, %f63;
	add.s64 	%rd36, %rd2, %rd28;
	st.global.f32 	[%rd36], %f64;
	ld.global.f32 	%f65, [%rd29+4];
	ld.global.f32 	%f66, [%rd31+4];
	mul.f32 	%f67, %f66, %f59;
	sub.f32 	%f68, %f65, %f67;
	rcp.rn.f32 	%f69, %f68;
	ld.global.f32 	%f70, [%rd32+4];
	mul.f32 	%f71, %f70, %f69;
	st.shared.f32 	[%r37+4], %f71;
	ld.global.f32 	%f72, [%rd33+4];
	mul.f32 	%f73, %f66, %f64;
	sub.f32 	%f74, %f72, %f73;
	mul.f32 	%f75, %f69, %f74;
	st.global.f32 	[%rd36+4], %f75;
	add.s32 	%r74, %r74, 2;
$L__BB0_10:
	and.b32  	%r38, %r1, 1;
	setp.eq.b32 	%p7, %r38, 1;
	not.pred 	%p8, %p7;
	@%p8 bra 	$L__BB0_12;
	ld.param.u64 	%rd79, [_Z10thomas_GPUPKfS0_S0_S0_Pfj_param_0];
	mul.wide.u32 	%rd37, %r74, 4;
	add.s64 	%rd38, %rd4, %rd37;
	ld.global.f32 	%f76, [%rd38];
	cvta.to.global.u64 	%rd39, %rd79;
	add.s64 	%rd40, %rd39, %rd37;
	ld.global.f32 	%f77, [%rd40];
	shl.b32 	%r39, %r74, 2;
	add.s32 	%r41, %r28, %r39;
	ld.shared.f32 	%f78, [%r41+-4];
	mul.f32 	%f79, %f77, %f78;
	sub.f32 	%f80, %f76, %f79;
	rcp.rn.f32 	%f81, %f80;
	add.s64 	%rd41, %rd5, %rd37;
	ld.global.f32 	%f82, [%rd41];
	mul.f32 	%f83, %f82, %f81;
	st.shared.f32 	[%r41], %f83;
	add.s64 	%rd42, %rd3, %rd37;
	ld.global.f32 	%f84, [%rd42];
	mul.wide.s32 	%rd43, %r74, 4;
	add.s64 	%rd44, %rd2, %rd43;
	ld.global.f32 	%f85, [%rd44+-4];
	mul.f32 	%f86, %f77, %f85;
	sub.f32 	%f87, %f84, %f86;
	mul.f32 	%f88, %f81, %f87;
	add.s64 	%rd45, %rd2, %rd37;
	st.global.f32 	[%rd45], %f88;
$L__BB0_12:
	add.s32 	%r14, %r27, -2;
	setp.lt.s32 	%p9, %r14, 1;
	@%p9 bra 	$L__BB0_24;
	add.s32 	%r42, %r27, -3;
	and.b32  	%r15, %r14, 7;
	setp.lt.u32 	%p10, %r42, 7;
	mov.u32 	%r77, %r14;
	@%p10 bra 	$L__BB0_16;
	and.b32  	%r16, %r14, 2147483640;
	mov.b32 	%r76, 0;
	mov.u32 	%r77, %r14;
$L__BB0_15:
	.pragma "nounroll";
	shl.b32 	%r44, %r77, 2;
	add.s32 	%r46, %r28, %r44;
	ld.shared.f32 	%f89, [%r46];
	mul.wide.u32 	%rd46, %r77, 4;
	add.s64 	%rd47, %rd2, %rd46;
	ld.global.f32 	%f90, [%rd47+4];
	mul.f32 	%f91, %f89, %f90;
	ld.global.f32 	%f92, [%rd47];
	sub.f32 	%f93, %f92, %f91;
	st.global.f32 	[%rd47], %f93;
	add.s32 	%r47, %r77, -1;
	ld.shared.f32 	%f94, [%r46+-4];
	mul.f32 	%f95, %f94, %f93;
	mul.wide.u32 	%rd48, %r47, 4;
	add.s64 	%rd49, %rd2, %rd48;
	ld.global.f32 	%f96, [%rd49];
	sub.f32 	%f97, %f96, %f95;
	st.global.f32 	[%rd49], %f97;
	add.s32 	%r48, %r77, -2;
	ld.shared.f32 	%f98, [%r46+-8];
	mul.f32 	%f99, %f98, %f97;
	mul.wide.u32 	%rd50, %r48, 4;
	add.s64 	%rd51, %rd2, %rd50;
	ld.global.f32 	%f100, [%rd51];
	sub.f32 	%f101, %f100, %f99;
	st.global.f32 	[%rd51], %f101;
	add.s32 	%r49, %r77, -3;
	ld.shared.f32 	%f102, [%r46+-12];
	mul.f32 	%f103, %f102, %f101;
	mul.wide.u32 	%rd52, %r49, 4;
	add.s64 	%rd53, %rd2, %rd52;
	ld.global.f32 	%f104, [%rd53];
	sub.f32 	%f105, %f104, %f103;
	st.global.f32 	[%rd53], %f105;
	add.s32 	%r50, %r77, -4;
	ld.shared.f32 	%f106, [%r46+-16];
	mul.f32 	%f107, %f106, %f105;
	mul.wide.u32 	%rd54, %r50, 4;
	add.s64 	%rd55, %rd2, %rd54;
	ld.global.f32 	%f108, [%rd55];
	sub.f32 	%f109, %f108, %f107;
	st.global.f32 	[%rd55], %f109;
	add.s32 	%r51, %r77, -5;
	ld.shared.f32 	%f110, [%r46+-20];
	mul.f32 	%f111, %f110, %f109;
	mul.wide.u32 	%rd56, %r51, 4;
	add.s64 	%rd57, %rd2, %rd56;
	ld.global.f32 	%f112, [%rd57];
	sub.f32 	%f113, %f112, %f111;
	st.global.f32 	[%rd57], %f113;
	add.s32 	%r52, %r77, -6;
	ld.shared.f32 	%f114, [%r46+-24];
	mul.f32 	%f115, %f114, %f113;
	mul.wide.u32 	%rd58, %r52, 4;
	add.s64 	%rd59, %rd2, %rd58;
	ld.global.f32 	%f116, [%rd59];
	sub.f32 	%f117, %f116, %f115;
	st.global.f32 	[%rd59], %f117;
	add.s32 	%r53, %r77, -7;
	ld.shared.f32 	%f118, [%r46+-28];
	mul.f32 	%f119, %f118, %f117;
	mul.wide.u32 	%rd60, %r53, 4;
	add.s64 	%rd61, %rd2, %rd60;
	ld.global.f32 	%f120, [%rd61];
	sub.f32 	%f121, %f120, %f119;
	st.global.f32 	[%rd61], %f121;
	add.s32 	%r77, %r77, -8;
	add.s32 	%r76, %r76, 8;
	setp.ne.s32 	%p11, %r76, %r16;
	@%p11 bra 	$L__BB0_15;
$L__BB0_16:
	setp.eq.s32 	%p12, %r15, 0;
	@%p12 bra 	$L__BB0_24;
	and.b32  	%r22, %r14, 3;
	setp.lt.u32 	%p13, %r15, 4;
	@%p13 bra 	$L__BB0_19;
	shl.b32 	%r54, %r77, 2;
	add.s32 	%r56, %r28, %r54;
	ld.shared.f32 	%f122, [%r56];
	mul.wide.u32 	%rd62, %r77, 4;
	add.s64 	%rd63, %rd2, %rd62;
	ld.global.f32 	%f123, [%rd63+4];
	mul.f32 	%f124, %f122, %f123;
	ld.global.f32 	%f125, [%rd63];
	sub.f32 	%f126, %f125, %f124;
	st.global.f32 	[%rd63], %f126;
	add.s32 	%r57, %r77, -1;
	ld.shared.f32 	%f127, [%r56+-4];
	mul.f32 	%f128, %f127, %f126;
	mul.wide.u32 	%rd64, %r57, 4;
	add.s64 	%rd65, %rd2, %rd64;
	ld.global.f32 	%f129, [%rd65];
	sub.f32 	%f130, %f129, %f128;
	st.global.f32 	[%rd65], %f130;
	add.s32 	%r58, %r77, -2;
	ld.shared.f32 	%f131, [%r56+-8];
	mul.f32 	%f132, %f131, %f130;
	mul.wide.u32 	%rd66, %r58, 4;
	add.s64 	%rd67, %rd2, %rd66;
	ld.global.f32 	%f133, [%rd67];
	sub.f32 	%f134, %f133, %f132;
	st.global.f32 	[%rd67], %f134;
	add.s32 	%r59, %r77, -3;
	ld.shared.f32 	%f135, [%r56+-12];
	mul.f32 	%f136, %f135, %f134;
	mul.wide.u32 	%rd68, %r59, 4;
	add.s64 	%rd69, %rd2, %rd68;
	ld.global.f32 	%f137, [%rd69];
	sub.f32 	%f138, %f137, %f136;
	st.global.f32 	[%rd69], %f138;
	add.s32 	%r77, %r77, -4;
$L__BB0_19:
	setp.eq.s32 	%p14, %r22, 0;
	@%p14 bra 	$L__BB0_24;
	setp.eq.s32 	%p15, %r22, 1;
	@%p15 bra 	$L__BB0_22;
	shl.b32 	%r60, %r77, 2;
	add.s32 	%r62, %r28, %r60;
	ld.shared.f32 	%f139, [%r62];
	mul.wide.u32 	%rd70, %r77, 4;
	add.s64 	%rd71, %rd2, %rd70;
	ld.global.f32 	%f140, [%rd71+4];
	mul.f32 	%f141, %f139, %f140;
	ld.global.f32 	%f142, [%rd71];
	sub.f32 	%f143, %f142, %f141;
	st.global.f32 	[%rd71], %f143;
	add.s32 	%r63, %r77, -1;
	ld.shared.f32 	%f144, [%r62+-4];
	mul.f32 	%f145, %f144, %f143;
	mul.wide.u32 	%rd72, %r63, 4;
	add.s64 	%rd73, %rd2, %rd72;
	ld.global.f32 	%f146, [%rd73];
	sub.f32 	%f147, %f146, %f145;
	st.global.f32 	[%rd73], %f147;
	add.s32 	%r77, %r77, -2;
$L__BB0_22:
	and.b32  	%r64, %r27, 1;
	setp.eq.b32 	%p16, %r64, 1;
	not.pred 	%p17, %p16;
	@%p17 bra 	$L__BB0_24;
	shl.b32 	%r65, %r77, 2;
	add.s32 	%r67, %r28, %r65;
	ld.shared.f32 	%f148, [%r67];
	mul.wide.u32 	%rd74, %r77, 4;
	add.s64 	%rd75, %rd2, %rd74;
	ld.global.f32 	%f149, [%rd75+4];
	mul.f32 	%f150, %f148, %f149;
	ld.global.f32 	%f151, [%rd75];
	sub.f32 	%f152, %f151, %f150;
	st.global.f32 	[%rd75], %f152;
$L__BB0_24:
	ld.shared.f32 	%f153, [c_Sh];
	ld.global.f32 	%f154, [%rd2+4];
	mul.f32 	%f155, %f153, %f154;
	ld.global.f32 	%f156, [%rd2];
	sub.f32 	%f157, %f156, %f155;
	st.global.f32 	[%rd2], %f157;
$L__BB0_25:
	ret;

}
	// .globl	_Z2CRPKfS0_S0_S0_Pfj
.visible .entry _Z2CRPKfS0_S0_S0_Pfj(
	.param .u64 .ptr .align 1 _Z2CRPKfS0_S0_S0_Pfj_param_0,
	.param .u64 .ptr .align 1 _Z2CRPKfS0_S0_S0_Pfj_param_1,
	.param .u64 .ptr .align 1 _Z2CRPKfS0_S0_S0_Pfj_param_2,
	.param .u64 .ptr .align 1 _Z2CRPKfS0_S0_S0_Pfj_param_3,
	.param .u64 .ptr .align 1 _Z2CRPKfS0_S0_S0_Pfj_param_4,
	.param .u32 _Z2CRPKfS0_S0_S0_Pfj_param_5
)
{
	.reg .pred 	%p<10>;
	.reg .b32 	%r<104>;
	.reg .b32 	%f<79>;
	.reg .b64 	%rd<26>;

	ld.param.u64 	%rd2, [_Z2CRPKfS0_S0_S0_Pfj_param_0];
	ld.param.u64 	%rd3, [_Z2CRPKfS0_S0_S0_Pfj_param_1];
	ld.param.u64 	%rd4, [_Z2CRPKfS0_S0_S0_Pfj_param_2];
	ld.param.u64 	%rd5, [_Z2CRPKfS0_S0_S0_Pfj_param_3];
	ld.param.u32 	%r22, [_Z2CRPKfS0_S0_S0_Pfj_param_5];
	cvta.to.global.u64 	%rd6, %rd5;
	cvta.to.global.u64 	%rd7, %rd4;
	cvta.to.global.u64 	%rd8, %rd3;
	cvta.to.global.u64 	%rd9, %rd2;
	shl.b32 	%r24, %r22, 2;
	mov.u32 	%r25, s;
	add.s32 	%r1, %r25, %r24;
	add.s32 	%r2, %r1, %r24;
	add.s32 	%r3, %r2, %r24;
	mov.u32 	%r4, %tid.x;
	mov.u32 	%r26, %ctaid.x;
	mov.u32 	%r27, %ntid.x;
	mad.lo.s32 	%r5, %r26, %r27, %r4;
	mul.wide.s32 	%rd10, %r5, 4;
	add.s64 	%rd11, %rd9, %rd10;
	ld.global.f32 	%f1, [%rd11];
	shl.b32 	%r28, %r5, 2;
	add.s32 	%r29, %r25, %r28;
	st.shared.f32 	[%r29], %f1;
	shr.u32 	%r6, %r22, 1;
	add.s32 	%r7, %r6, %r5;
	mul.wide.u32 	%rd12, %r7, 4;
	add.s64 	%rd13, %rd9, %rd12;
	ld.global.f32 	%f2, [%rd13];
	shl.b32 	%r8, %r6, 2;
	add.s32 	%r30, %r29, %r8;
	st.shared.f32 	[%r30], %f2;
	add.s64 	%rd14, %rd8, %rd10;
	ld.global.f32 	%f3, [%rd14];
	add.s32 	%r31, %r1, %r28;
	st.shared.f32 	[%r31], %f3;
	add.s64 	%rd15, %rd8, %rd12;
	ld.global.f32 	%f4, [%rd15];
	add.s32 	%r32, %r31, %r8;
	st.shared.f32 	[%r32], %f4;
	add.s64 	%rd16, %rd7, %rd10;
	ld.global.f32 	%f5, [%rd16];
	add.s32 	%r33, %r2, %r28;
	st.shared.f32 	[%r33], %f5;
	add.s64 	%rd17, %rd7, %rd12;
	ld.global.f32 	%f6, [%rd17];
	add.s32 	%r34, %r33, %r8;
	st.shared.f32 	[%r34], %f6;
	add.s64 	%rd18, %rd6, %rd10;
	ld.global.f32 	%f7, [%rd18];
	add.s32 	%r35, %r3, %r28;
	st.shared.f32 	[%r35], %f7;
	add.s64 	%rd19, %rd6, %rd12;
	ld.global.f32 	%f8, [%rd19];
	add.s32 	%r36, %r35, %r8;
	st.shared.f32 	[%r36], %f8;
	bar.sync 	0;
	setp.lt.u32 	%p1, %r22, 4;
	mov.b32 	%r102, 1;
	@%p1 bra 	$L__BB1_5;
	add.s32 	%r9, %r22, -1;
	mov.b32 	%r100, 1;
	mov.u32 	%r99, %r22;
$L__BB1_2:
	shr.u32 	%r12, %r99, 1;
	bar.sync 	0;
	shl.b32 	%r102, %r100, 1;
	setp.ge.u32 	%p2, %r4, %r12;
	@%p2 bra 	$L__BB1_4;
	mad.lo.s32 	%r38, %r102, %r4, %r102;
	add.s32 	%r39, %r38, %r100;
	sub.s32 	%r40, %r38, %r100;
	add.s32 	%r41, %r39, -1;
	setp.le.u32 	%p3, %r41, %r9;
	min.u32 	%r42, %r41, %r9;
	shl.b32 	%r43, %r38, 2;
	add.s32 	%r45, %r25, %r43;
	ld.shared.f32 	%f9, [%r45+-4];
	shl.b32 	%r46, %r40, 2;
	add.s32 	%r47, %r1, %r46;
	ld.shared.f32 	%f10, [%r47+-4];
	div.rn.f32 	%f11, %f9, %f10;
	add.s32 	%r48, %r2, %r43;
	ld.shared.f32 	%f12, [%r48+-4];
	shl.b32 	%r49, %r42, 2;
	add.s32 	%r50, %r1, %r49;
	ld.shared.f32 	%f13, [%r50];
	div.rn.f32 	%f14, %f12, %f13;
	shl.b32 	%r51, %r100, 2;
	add.s32 	%r52, %r47, %r51;
	ld.shared.f32 	%f15, [%r52+-4];
	add.s32 	%r53, %r2, %r46;
	ld.shared.f32 	%f16, [%r53+-4];
	mul.f32 	%f17, %f11, %f16;
	sub.f32 	%f18, %f15, %f17;
	add.s32 	%r54, %r25, %r49;
	ld.shared.f32 	%f19, [%r54];
	selp.f32 	%f20, 0f3F800000, 0f00000000, %p3;
	mul.f32 	%f21, %f19, %f20;
	mul.f32 	%f22, %f14, %f21;
	sub.f32 	%f23, %f18, %f22;
	st.shared.f32 	[%r52+-4], %f23;
	add.s32 	%r55, %r3, %r43;
	ld.shared.f32 	%f24, [%r55+-4];
	add.s32 	%r56, %r3, %r46;
	ld.shared.f32 	%f25, [%r56+-4];
	mul.f32 	%f26, %f11, %f25;
	sub.f32 	%f27, %f24, %f26;
	add.s32 	%r57, %r3, %r49;
	ld.shared.f32 	%f28, [%r57];
	mul.f32 	%f29, %f28, %f20;
	mul.f32 	%f30, %f14, %f29;
	sub.f32 	%f31, %f27, %f30;
	st.shared.f32 	[%r55+-4], %f31;
	add.s32 	%r58, %r25, %r46;
	ld.shared.f32 	%f32, [%r58+-4];
	neg.f32 	%f33, %f32;
	mul.f32 	%f34, %f11, %f33;
	st.shared.f32 	[%r45+-4], %f34;
	add.s32 	%r59, %r2, %r49;
	ld.shared.f32 	%f35, [%r59];
	neg.f32 	%f36, %f35;
	mul.f32 	%f37, %f14, %f36;
	st.shared.f32 	[%r48+-4], %f37;
$L__BB1_4:
	setp.gt.u32 	%p4, %r99, 7;
	mov.u32 	%r99, %r12;
	mov.u32 	%r100, %r102;
	@%p4 bra 	$L__BB1_2;
$L__BB1_5:
	add.s32 	%r15, %r3, %r24;
	bar.sync 	0;
	setp.gt.u32 	%p5, %r4, 1;
	@%p5 bra 	$L__BB1_7;
	shl.b32 	%r61, %r102, 3;
	add.s32 	%r62, %r1, %r61;
	ld.shared.f32 	%f38, [%r62+-4];
	shl.b32 	%r63, %r102, 2;
	sub.s32 	%r64, %r62, %r63;
	ld.shared.f32 	%f39, [%r64+-4];
	mul.f32 	%f40, %f38, %f39;
	add.s32 	%r65, %r2, %r63;
	ld.shared.f32 	%f41, [%r65+-4];
	add.s32 	%r67, %r25, %r61;
	ld.shared.f32 	%f42, [%r67+-4];
	mul.f32 	%f43, %f41, %f42;
	sub.f32 	%f44, %f40, %f43;
	add.s32 	%r68, %r3, %r63;
	ld.shared.f32 	%f45, [%r68+-4];
	mul.f32 	%f46, %f38, %f45;
	add.s32 	%r69, %r68, %r63;
	ld.shared.f32 	%f47, [%r69+-4];
	mul.f32 	%f48, %f41, %f47;
	sub.f32 	%f49, %f46, %f48;
	div.rn.f32 	%f50, %f49, %f44;
	add.s32 	%r70, %r15, %r63;
	st.shared.f32 	[%r70+-4], %f50;
	ld.shared.f32 	%f51, [%r69+-4];
	ld.shared.f32 	%f52, [%r64+-4];
	mul.f32 	%f53, %f51, %f52;
	ld.shared.f32 	%f54, [%r68+-4];
	ld.shared.f32 	%f55, [%r67+-4];
	mul.f32 	%f56, %f54, %f55;
	sub.f32 	%f57, %f53, %f56;
	div.rn.f32 	%f58, %f57, %f44;
	add.s32 	%r71, %r70, %r63;
	st.shared.f32 	[%r71+-4], %f58;
$L__BB1_7:
	setp.lt.u32 	%p6, %r22, 4;
	@%p6 bra 	$L__BB1_14;
	mov.b32 	%r103, 2;
$L__BB1_9:
	mov.u32 	%r16, %r102;
	shr.u32 	%r73, %r16, 31;
	add.s32 	%r74, %r16, %r73;
	shr.s32 	%r102, %r74, 1;
	bar.sync 	0;
	setp.ge.u32 	%p7, %r4, %r103;
	@%p7 bra 	$L__BB1_13;
	mul.lo.s32 	%r19, %r16, %r4;
	add.s32 	%r20, %r102, %r19;
	setp.ne.s32 	%p8, %r19, 0;
	@%p8 bra 	$L__BB1_12;
	shl.b32 	%r88, %r20, 2;
	add.s32 	%r89, %r3, %r88;
	ld.shared.f32 	%f70, [%r89+-4];
	add.s32 	%r90, %r2, %r88;
	ld.shared.f32 	%f71, [%r90+-4];
	add.s32 	%r91, %r20, %r102;
	shl.b32 	%r92, %r91, 2;
	add.s32 	%r93, %r15, %r92;
	ld.shared.f32 	%f72, [%r93+-4];
	mul.f32 	%f73, %f71, %f72;
	sub.f32 	%f74, %f70, %f73;
	add.s32 	%r94, %r1, %r88;
	ld.shared.f32 	%f75, [%r94+-4];
	div.rn.f32 	%f76, %f74, %f75;
	add.s32 	%r95, %r15, %r88;
	st.shared.f32 	[%r95+-4], %f76;
	bra.uni 	$L__BB1_13;
$L__BB1_12:
	shl.b32 	%r75, %r20, 2;
	add.s32 	%r76, %r3, %r75;
	ld.shared.f32 	%f59, [%r76+-4];
	add.s32 	%r78, %r25, %r75;
	ld.shared.f32 	%f60, [%r78+-4];
	shl.b32 	%r79, %r19, 2;
	add.s32 	%r80, %r15, %r79;
	ld.shared.f32 	%f61, [%r80+-4];
	mul.f32 	%f62, %f60, %f61;
	sub.f32 	%f63, %f59, %f62;
	add.s32 	%r81, %r2, %r75;
	ld.shared.f32 	%f64, [%r81+-4];
	add.s32 	%r82, %r20, %r102;
	shl.b32 	%r83, %r82, 2;
	add.s32 	%r84, %r15, %r83;
	ld.shared.f32 	%f65, [%r84+-4];
	mul.f32 	%f66, %f64, %f65;
	sub.f32 	%f67, %f63, %f66;
	add.s32 	%r85, %r1, %r75;
	ld.shared.f32 	%f68, [%r85+-4];
	div.rn.f32 	%f69, %f67, %f68;
	shl.b32 	%r86, %r102, 2;
	add.s32 	%r87, %r80, %r86;
	st.shared.f32 	[%r87+-4], %f69;
$L__BB1_13:
	shl.b32 	%r103, %r103, 1;
	setp.le.u32 	%p9, %r103, %r6;
	@%p9 bra 	$L__BB1_9;
$L__BB1_14:
	ld.param.u64 	%rd25, [_Z2CRPKfS0_S0_S0_Pfj_param_4];
	cvta.to.global.u64 	%rd20, %rd25;
	bar.sync 	0;
	add.s32 	%r97, %r15, %r28;
	ld.shared.f32 	%f77, [%r97];
	add.s64 	%rd22, %rd20, %rd10;
	st.global.f32 	[%rd22], %f77;
	add.s32 	%r98, %r97, %r8;
	ld.shared.f32 	%f78, [%r98];
	add.s64 	%rd24, %rd20, %rd12;
	st.global.f32 	[%rd24], %f78;
	ret;

}
	// .globl	_Z3PCRPKfS0_S0_S0_Pfjj
.visible .entry _Z3PCRPKfS0_S0_S0_Pfjj(
	.param .u64 .ptr .align 1 _Z3PCRPKfS0_S0_S0_Pfjj_param_0,
	.param .u64 .ptr .align 1 _Z3PCRPKfS0_S0_S0_Pfjj_param_1,
	.param .u64 .ptr .align 1 _Z3PCRPKfS0_S0_S0_Pfjj_param_2,
	.param .u64 .ptr .align 1 _Z3PCRPKfS0_S0_S0_Pfjj_param_3,
	.param .u64 .ptr .align 1 _Z3PCRPKfS0_S0_S0_Pfjj_param_4,
	.param .u32 _Z3PCRPKfS0_S0_S0_Pfjj_param_5,
	.param .u32 _Z3PCRPKfS0_S0_S0_Pfjj_param_6
)
{
	.reg .pred 	%p<22>;
	.reg .b32 	%r<139>;
	.reg .b32 	%f<247>;
	.reg .b64 	%rd<18>;

	ld.param.u64 	%rd2, [_Z3PCRPKfS0_S0_S0_Pfjj_param_0];
	ld.param.u64 	%rd3, [_Z3PCRPKfS0_S0_S0_Pfjj_param_1];
	ld.param.u64 	%rd4, [_Z3PCRPKfS0_S0_S0_Pfjj_param_2];
	ld.param.u64 	%rd5, [_Z3PCRPKfS0_S0_S0_Pfjj_param_3];
	ld.param.u64 	%rd1, [_Z3PCRPKfS0_S0_S0_Pfjj_param_4];
	ld.param.u32 	%r19, [_Z3PCRPKfS0_S0_S0_Pfjj_param_5];
	ld.param.u32 	%r20, [_Z3PCRPKfS0_S0_S0_Pfjj_param_6];
	cvta.to.global.u64 	%rd6, %rd5;
	cvta.to.global.u64 	%rd7, %rd4;
	cvta.to.global.u64 	%rd8, %rd3;
	cvta.to.global.u64 	%rd9, %rd2;
	shl.b32 	%r21, %r19, 2;
	mov.u32 	%r22, s;
	add.s32 	%r1, %r22, %r21;
	add.s32 	%r2, %r1, %r21;
	add.s32 	%r3, %r2, %r21;
	mov.u32 	%r4, %tid.x;
	mul.wide.u32 	%rd10, %r4, 4;
	add.s64 	%rd11, %rd9, %rd10;
	ld.global.f32 	%f1, [%rd11];
	shl.b32 	%r23, %r4, 2;
	add.s32 	%r5, %r22, %r23;
	st.shared.f32 	[%r5], %f1;
	add.s64 	%rd12, %rd8, %rd10;
	ld.global.f32 	%f2, [%rd12];
	add.s32 	%r6, %r1, %r23;
	st.shared.f32 	[%r6], %f2;
	add.s64 	%rd13, %rd7, %rd10;
	ld.global.f32 	%f3, [%rd13];
	add.s32 	%r7, %r2, %r23;
	st.shared.f32 	[%r7], %f3;
	add.s64 	%rd14, %rd6, %rd10;
	ld.global.f32 	%f4, [%rd14];
	add.s32 	%r8, %r3, %r23;
	st.shared.f32 	[%r8], %f4;
	bar.sync 	0;
	setp.eq.s32 	%p1, %r20, 0;
	@%p1 bra 	$L__BB2_9;
	add.s32 	%r9, %r19, -1;
	and.b32  	%r10, %r20, 3;
	setp.lt.u32 	%p2, %r20, 4;
	mov.b32 	%r137, 1;
	@%p2 bra 	$L__BB2_4;
	and.b32  	%r26, %r20, -4;
	neg.s32 	%r135, %r26;
	mov.b32 	%r137, 1;
$L__BB2_3:
	.pragma "nounroll";
	add.s32 	%r27, %r137, %r4;
	setp.lt.u32 	%p3, %r27, %r19;
	selp.b32 	%r28, %r27, %r9, %p3;
	sub.s32 	%r29, %r4, %r137;
	setp.gt.s32 	%p4, %r29, -1;
	selp.b32 	%r30, %r29, 0, %p4;
	ld.shared.f32 	%f5, [%r5];
	shl.b32 	%r31, %r30, 2;
	add.s32 	%r32, %r1, %r31;
	ld.shared.f32 	%f6, [%r32];
	div.rn.f32 	%f7, %f5, %f6;
	ld.shared.f32 	%f8, [%r7];
	shl.b32 	%r33, %r28, 2;
	add.s32 	%r34, %r1, %r33;
	ld.shared.f32 	%f9, [%r34];
	div.rn.f32 	%f10, %f8, %f9;
	ld.shared.f32 	%f11, [%r6];
	add.s32 	%r35, %r2, %r31;
	ld.shared.f32 	%f12, [%r35];
	selp.f32 	%f13, 0f3F800000, 0f00000000, %p4;
	mul.f32 	%f14, %f12, %f13;
	mul.f32 	%f15, %f7, %f14;
	sub.f32 	%f16, %f11, %f15;
	add.s32 	%r37, %r22, %r33;
	ld.shared.f32 	%f17, [%r37];
	selp.f32 	%f18, 0f3F800000, 0f00000000, %p3;
	mul.f32 	%f19, %f17, %f18;
	mul.f32 	%f20, %f10, %f19;
	sub.f32 	%f21, %f16, %f20;
	ld.shared.f32 	%f22, [%r8];
	add.s32 	%r38, %r3, %r31;
	ld.shared.f32 	%f23, [%r38];
	mul.f32 	%f24, %f23, %f13;
	mul.f32 	%f25, %f7, %f24;
	sub.f32 	%f26, %f22, %f25;
	add.s32 	%r39, %r3, %r33;
	ld.shared.f32 	%f27, [%r39];
	mul.f32 	%f28, %f27, %f18;
	mul.f32 	%f29, %f10, %f28;
	sub.f32 	%f30, %f26, %f29;
	add.s32 	%r40, %r22, %r31;
	ld.shared.f32 	%f31, [%r40];
	neg.f32 	%f32, %f31;
	mul.f32 	%f33, %f13, %f32;
	mul.f32 	%f34, %f7, %f33;
	add.s32 	%r41, %r2, %r33;
	ld.shared.f32 	%f35, [%r41];
	neg.f32 	%f36, %f35;
	mul.f32 	%f37, %f18, %f36;
	mul.f32 	%f38, %f10, %f37;
	bar.sync 	0;
	st.shared.f32 	[%r6], %f21;
	st.shared.f32 	[%r8], %f30;
	st.shared.f32 	[%r5], %f34;
	st.shared.f32 	[%r7], %f38;
	shl.b32 	%r42, %r137, 1;
	bar.sync 	0;
	add.s32 	%r43, %r27, %r137;
	setp.lt.u32 	%p5, %r43, %r19;
	selp.b32 	%r44, %r43, %r9, %p5;
	sub.s32 	%r45, %r4, %r42;
	setp.gt.s32 	%p6, %r45, -1;
	selp.b32 	%r46, %r45, 0, %p6;
	ld.shared.f32 	%f39, [%r5];
	shl.b32 	%r47, %r46, 2;
	add.s32 	%r48, %r1, %r47;
	ld.shared.f32 	%f40, [%r48];
	div.rn.f32 	%f41, %f39, %f40;
	ld.shared.f32 	%f42, [%r7];
	shl.b32 	%r49, %r44, 2;
	add.s32 	%r50, %r1, %r49;
	ld.shared.f32 	%f43, [%r50];
	div.rn.f32 	%f44, %f42, %f43;
	ld.shared.f32 	%f45, [%r6];
	add.s32 	%r51, %r2, %r47;
	ld.shared.f32 	%f46, [%r51];
	selp.f32 	%f47, 0f3F800000, 0f00000000, %p6;
	mul.f32 	%f48, %f46, %f47;
	mul.f32 	%f49, %f41, %f48;
	sub.f32 	%f50, %f45, %f49;
	add.s32 	%r52, %r22, %r49;
	ld.shared.f32 	%f51, [%r52];
	selp.f32 	%f52, 0f3F800000, 0f00000000, %p5;
	mul.f32 	%f53, %f51, %f52;
	mul.f32 	%f54, %f44, %f53;
	sub.f32 	%f55, %f50, %f54;
	ld.shared.f32 	%f56, [%r8];
	add.s32 	%r53, %r3, %r47;
	ld.shared.f32 	%f57, [%r53];
	mul.f32 	%f58, %f57, %f47;
	mul.f32 	%f59, %f41, %f58;
	sub.f32 	%f60, %f56, %f59;
	add.s32 	%r54, %r3, %r49;
	ld.shared.f32 	%f61, [%r54];
	mul.f32 	%f62, %f61, %f52;
	mul.f32 	%f63, %f44, %f62;
	sub.f32 	%f64, %f60, %f63;
	add.s32 	%r55, %r22, %r47;
	ld.shared.f32 	%f65, [%r55];
	neg.f32 	%f66, %f65;
	mul.f32 	%f67, %f47, %f66;
	mul.f32 	%f68, %f41, %f67;
	add.s32 	%r56, %r2, %r49;
	ld.shared.f32 	%f69, [%r56];
	neg.f32 	%f70, %f69;
	mul.f32 	%f71, %f52, %f70;
	mul.f32 	%f72, %f44, %f71;
	bar.sync 	0;
	st.shared.f32 	[%r6], %f55;
	st.shared.f32 	[%r8], %f64;
	st.shared.f32 	[%r5], %f68;
	st.shared.f32 	[%r7], %f72;
	shl.b32 	%r57, %r137, 2;
	bar.sync 	0;
	add.s32 	%r58, %r43, %r42;
	setp.lt.u32 	%p7, %r58, %r19;
	selp.b32 	%r59, %r58, %r9, %p7;
	sub.s32 	%r60, %r4, %r57;
	setp.gt.s32 	%p8, %r60, -1;
	selp.b32 	%r61, %r60, 0, %p8;
	ld.shared.f32 	%f73, [%r5];
	shl.b32 	%r62, %r61, 2;
	add.s32 	%r63, %r1, %r62;
	ld.shared.f32 	%f74, [%r63];
	div.rn.f32 	%f75, %f73, %f74;
	ld.shared.f32 	%f76, [%r7];
	shl.b32 	%r64, %r59, 2;
	add.s32 	%r65, %r1, %r64;
	ld.shared.f32 	%f77, [%r65];
	div.rn.f32 	%f78, %f76, %f77;
	ld.shared.f32 	%f79, [%r6];
	add.s32 	%r66, %r2, %r62;
	ld.shared.f32 	%f80, [%r66];
	selp.f32 	%f81, 0f3F800000, 0f00000000, %p8;
	mul.f32 	%f82, %f80, %f81;
	mul.f32 	%f83, %f75, %f82;
	sub.f32 	%f84, %f79, %f83;
	add.s32 	%r67, %r22, %r64;
	ld.shared.f32 	%f85, [%r67];
	selp.f32 	%f86, 0f3F800000, 0f00000000, %p7;
	mul.f32 	%f87, %f85, %f86;
	mul.f32 	%f88, %f78, %f87;
	sub.f32 	%f89, %f84, %f88;
	ld.shared.f32 	%f90, [%r8];
	add.s32 	%r68, %r3, %r62;
	ld.shared.f32 	%f91, [%r68];
	mul.f32 	%f92, %f91, %f81;
	mul.f32 	%f93, %f75, %f92;
	sub.f32 	%f94, %f90, %f93;
	add.s32 	%r69, %r3, %r64;
	ld.shared.f32 	%f95, [%r69];
	mul.f32 	%f96, %f95, %f86;
	mul.f32 	%f97, %f78, %f96;
	sub.f32 	%f98, %f94, %f97;
	add.s32 	%r70, %r22, %r62;
	ld.shared.f32 	%f99, [%r70];
	neg.f32 	%f100, %f99;
	mul.f32 	%f101, %f81, %f100;
	mul.f32 	%f102, %f75, %f101;
	add.s32 	%r71, %r2, %r64;
	ld.shared.f32 	%f103, [%r71];
	neg.f32 	%f104, %f103;
	mul.f32 	%f105, %f86, %f104;
	mul.f32 	%f106, %f78, %f105;
	bar.sync 	0;
	st.shared.f32 	[%r6], %f89;
	st.shared.f32 	[%r8], %f98;
	st.shared.f32 	[%r5], %f102;
	st.shared.f32 	[%r7], %f106;
	shl.b32 	%r72, %r137, 3;
	bar.sync 	0;
	add.s32 	%r73, %r58, %r57;
	setp.lt.u32 	%p9, %r73, %r19;
	selp.b32 	%r74, %r73, %r9, %p9;
	sub.s32 	%r75, %r4, %r72;
	setp.gt.s32 	%p10, %r75, -1;
	selp.b32 	%r76, %r75, 0, %p10;
	ld.shared.f32 	%f107, [%r5];
	shl.b32 	%r77, %r76, 2;
	add.s32 	%r78, %r1, %r77;
	ld.shared.f32 	%f108, [%r78];
	div.rn.f32 	%f109, %f107, %f108;
	ld.shared.f32 	%f110, [%r7];
	shl.b32 	%r79, %r74, 2;
	add.s32 	%r80, %r1, %r79;
	ld.shared.f32 	%f111, [%r80];
	div.rn.f32 	%f112, %f110, %f111;
	ld.shared.f32 	%f113, [%r6];
	add.s32 	%r81, %r2, %r77;
	ld.shared.f32 	%f114, [%r81];
	selp.f32 	%f115, 0f3F800000, 0f00000000, %p10;
	mul.f32 	%f116, %f114, %f115;
	mul.f32 	%f117, %f109, %f116;
	sub.f32 	%f118, %f113, %f117;
	add.s32 	%r82, %r22, %r79;
	ld.shared.f32 	%f119, [%r82];
	selp.f32 	%f120, 0f3F800000, 0f00000000, %p9;
	mul.f32 	%f121, %f119, %f120;
	mul.f32 	%f122, %f112, %f121;
	sub.f32 	%f123, %f118, %f122;
	ld.shared.f32 	%f124, [%r8];
	add.s32 	%r83, %r3, %r77;
	ld.shared.f32 	%f125, [%r83];
	mul.f32 	%f126, %f125, %f115;
	mul.f32 	%f127, %f109, %f126;
	sub.f32 	%f128, %f124, %f127;
	add.s32 	%r84, %r3, %r79;
	ld.shared.f32 	%f129, [%r84];
	mul.f32 	%f130, %f129, %f120;
	mul.f32 	%f131, %f112, %f130;
	sub.f32 	%f132, %f128, %f131;
	add.s32 	%r85, %r22, %r77;
	ld.shared.f32 	%f133, [%r85];
	neg.f32 	%f134, %f133;
	mul.f32 	%f135, %f115, %f134;
	mul.f32 	%f136, %f109, %f135;
	add.s32 	%r86, %r2, %r79;
	ld.shared.f32 	%f137, [%r86];
	neg.f32 	%f138, %f137;
	mul.f32 	%f139, %f120, %f138;
	mul.f32 	%f140, %f112, %f139;
	bar.sync 	0;
	st.shared.f32 	[%r6], %f123;
	st.shared.f32 	[%r8], %f132;
	st.shared.f32 	[%r5], %f136;
	st.shared.f32 	[%r7], %f140;
	shl.b32 	%r137, %r137, 4;
	bar.sync 	0;
	add.s32 	%r135, %r135, 4;
	setp.ne.s32 	%p11, %r135, 0;
	@%p11 bra 	$L__BB2_3;
$L__BB2_4:
	setp.eq.s32 	%p12, %r10, 0;
	@%p12 bra 	$L__BB2_9;
	setp.eq.s32 	%p13, %r10, 1;
	@%p13 bra 	$L__BB2_7;
	add.s32 	%r87, %r137, %r4;
	setp.lt.u32 	%p14, %r87, %r19;
	selp.b32 	%r88, %r87, %r9, %p14;
	sub.s32 	%r89, %r4, %r137;
	setp.gt.s32 	%p15, %r89, -1;
	selp.b32 	%r90, %r89, 0, %p15;
	ld.shared.f32 	%f141, [%r5];
	shl.b32 	%r91, %r90, 2;
	add.s32 	%r92, %r1, %r91;
	ld.shared.f32 	%f142, [%r92];
	div.rn.f32 	%f143, %f141, %f142;
	ld.shared.f32 	%f144, [%r7];
	shl.b32 	%r93, %r88, 2;
	add.s32 	%r94, %r1, %r93;
	ld.shared.f32 	%f145, [%r94];
	div.rn.f32 	%f146, %f144, %f145;
	ld.shared.f32 	%f147, [%r6];
	add.s32 	%r95, %r2, %r91;
	ld.shared.f32 	%f148, [%r95];
	selp.f32 	%f149, 0f3F800000, 0f00000000, %p15;
	mul.f32 	%f150, %f148, %f149;
	mul.f32 	%f151, %f143, %f150;
	sub.f32 	%f152, %f147, %f151;
	add.s32 	%r97, %r22, %r93;
	ld.shared.f32 	%f153, [%r97];
	selp.f32 	%f154, 0f3F800000, 0f00000000, %p14;
	mul.f32 	%f155, %f153, %f154;
	mul.f32 	%f156, %f146, %f155;
	sub.f32 	%f157, %f152, %f156;
	ld.shared.f32 	%f158, [%r8];
	add.s32 	%r98, %r3, %r91;
	ld.shared.f32 	%f159, [%r98];
	mul.f32 	%f160, %f159, %f149;
	mul.f32 	%f161, %f143, %f160;
	sub.f32 	%f162, %f158, %f161;
	add.s32 	%r99, %r3, %r93;
	ld.shared.f32 	%f163, [%r99];
	mul.f32 	%f164, %f163, %f154;
	mul.f32 	%f165, %f146, %f164;
	sub.f32 	%f166, %f162, %f165;
	add.s32 	%r100, %r22, %r91;
	ld.shared.f32 	%f167, [%r100];
	neg.f32 	%f168, %f167;
	mul.f32 	%f169, %f149, %f168;
	mul.f32 	%f170, %f143, %f169;
	add.s32 	%r101, %r2, %r93;
	ld.shared.f32 	%f171, [%r101];
	neg.f32 	%f172, %f171;
	mul.f32 	%f173, %f154, %f172;
	mul.f32 	%f174, %f146, %f173;
	bar.sync 	0;
	st.shared.f32 	[%r6], %f157;
	st.shared.f32 	[%r8], %f166;
	st.shared.f32 	[%r5], %f170;
	st.shared.f32 	[%r7], %f174;
	shl.b32 	%r102, %r137, 1;
	bar.sync 	0;
	add.s32 	%r103, %r87, %r137;
	setp.lt.u32 	%p16, %r103, %r19;
	selp.b32 	%r104, %r103, %r9, %p16;
	sub.s32 	%r105, %r4, %r102;
	setp.gt.s32 	%p17, %r105, -1;
	selp.b32 	%r106, %r105, 0, %p17;
	ld.shared.f32 	%f175, [%r5];
	shl.b32 	%r107, %r106, 2;
	add.s32 	%r108, %r1, %r107;
	ld.shared.f32 	%f176, [%r108];
	div.rn.f32 	%f177, %f175, %f176;
	ld.shared.f32 	%f178, [%r7];
	shl.b32 	%r109, %r104, 2;
	add.s32 	%r110, %r1, %r109;
	ld.shared.f32 	%f179, [%r110];
	div.rn.f32 	%f180, %f178, %f179;
	ld.shared.f32 	%f181, [%r6];
	add.s32 	%r111, %r2, %r107;
	ld.shared.f32 	%f182, [%r111];
	selp.f32 	%f183, 0f3F800000, 0f00000000, %p17;
	mul.f32 	%f184, %f182, %f183;
	mul.f32 	%f185, %f177, %f184;
	sub.f32 	%f186, %f181, %f185;
	add.s32 	%r112, %r22, %r109;
	ld.shared.f32 	%f187, [%r112];
	selp.f32 	%f188, 0f3F800000, 0f00000000, %p16;
	mul.f32 	%f189, %f187, %f188;
	mul.f32 	%f190, %f180, %f189;
	sub.f32 	%f191, %f186, %f190;
	ld.shared.f32 	%f192, [%r8];
	add.s32 	%r113, %r3, %r107;
	ld.shared.f32 	%f193, [%r113];
	mul.f32 	%f194, %f193, %f183;
	mul.f32 	%f195, %f177, %f194;
	sub.f32 	%f196, %f192, %f195;
	add.s32 	%r114, %r3, %r109;
	ld.shared.f32 	%f197, [%r114];
	mul.f32 	%f198, %f197, %f188;
	mul.f32 	%f199, %f180, %f198;
	sub.f32 	%f200, %f196, %f199;
	add.s32 	%r115, %r22, %r107;
	ld.shared.f32 	%f201, [%r115];
	neg.f32 	%f202, %f201;
	mul.f32 	%f203, %f183, %f202;
	mul.f32 	%f204, %f177, %f203;
	add.s32 	%r116, %r2, %r109;
	ld.shared.f32 	%f205, [%r116];
	neg.f32 	%f206, %f205;
	mul.f32 	%f207, %f188, %f206;
	mul.f32 	%f208, %f180, %f207;
	bar.sync 	0;
	st.shared.f32 	[%r6], %f191;
	st.shared.f32 	[%r8], %f200;
	st.shared.f32 	[%r5], %f204;
	st.shared.f32 	[%r7], %f208;
	bar.sync 	0;
	shl.b32 	%r137, %r137, 2;
$L__BB2_7:
	and.b32  	%r117, %r20, 1;
	setp.eq.b32 	%p18, %r117, 1;
	not.pred 	%p19, %p18;
	@%p19 bra 	$L__BB2_9;
	add.s32 	%r118, %r137, %r4;
	setp.lt.u32 	%p20, %r118, %r19;
	selp.b32 	%r119, %r118, %r9, %p20;
	sub.s32 	%r120, %r4, %r137;
	setp.gt.s32 	%p21, %r120, -1;
	selp.b32 	%r121, %r120, 0, %p21;
	ld.shared.f32 	%f209, [%r5];
	shl.b32 	%r122, %r121, 2;
	add.s32 	%r123, %r1, %r122;
	ld.shared.f32 	%f210, [%r123];
	div.rn.f32 	%f211, %f209, %f210;
	ld.shared.f32 	%f212, [%r7];
	shl.b32 	%r124, %r119, 2;
	add.s32 	%r125, %r1, %r124;
	ld.shared.f32 	%f213, [%r125];
	div.rn.f32 	%f214, %f212, %f213;
	ld.shared.f32 	%f215, [%r6];
	add.s32 	%r126, %r2, %r122;
	ld.shared.f32 	%f216, [%r126];
	selp.f32 	%f217, 0f3F800000, 0f00000000, %p21;
	mul.f32 	%f218, %f216, %f217;
	mul.f32 	%f219, %f211, %f218;
	sub.f32 	%f220, %f215, %f219;
	add.s32 	%r128, %r22, %r124;
	ld.shared.f32 	%f221, [%r128];
	selp.f32 	%f222, 0f3F800000, 0f00000000, %p20;
	mul.f32 	%f223, %f221, %f222;
	mul.f32 	%f224, %f214, %f223;
	sub.f32 	%f225, %f220, %f224;
	ld.shared.f32 	%f226, [%r8];
	add.s32 	%r129, %r3, %r122;
	ld.shared.f32 	%f227, [%r129];
	mul.f32 	%f228, %f227, %f217;
	mul.f32 	%f229, %f211, %f228;
	sub.f32 	%f230, %f226, %f229;
	add.s32 	%r130, %r3, %r124;
	ld.shared.f32 	%f231, [%r130];
	mul.f32 	%f232, %f231, %f222;
	mul.f32 	%f233, %f214, %f232;
	sub.f32 	%f234, %f230, %f233;
	add.s32 	%r131, %r22, %r122;
	ld.shared.f32 	%f235, [%r131];
	neg.f32 	%f236, %f235;
	mul.f32 	%f237, %f217, %f236;
	mul.f32 	%f238, %f211, %f237;
	add.s32 	%r132, %r2, %r124;
	ld.shared.f32 	%f239, [%r132];
	neg.f32 	%f240, %f239;
	mul.f32 	%f241, %f222, %f240;
	mul.f32 	%f242, %f214, %f241;
	bar.sync 	0;
	st.shared.f32 	[%r6], %f225;
	st.shared.f32 	[%r8], %f234;
	st.shared.f32 	[%r5], %f238;
	st.shared.f32 	[%r7], %f242;
	bar.sync 	0;
$L__BB2_9:
	cvta.to.global.u64 	%rd15, %rd1;
	ld.shared.f32 	%f243, [%r8];
	ld.shared.f32 	%f244, [%r6];
	div.rn.f32 	%f245, %f243, %f244;
	add.s32 	%r134, %r8, %r21;
	st.shared.f32 	[%r134], %f245;
	bar.sync 	0;
	ld.shared.f32 	%f246, [%r134];
	mul.wide.u32 	%rd16, %r4, 4;
	add.s64 	%rd17, %rd15, %rd16;
	st.global.f32 	[%rd17], %f246;
	ret;

}


// ===== COMPILED SASS (sm_100) =====

	.target	sm_100

	.elftype	@"ET_EXEC"


//--------------------- .note.nv.tkinfo           --------------------------
	.section	.note.nv.tkinfo,"",@"SHT_NOTE"
	.sectionflags	@"SHF_NOTE_NV_TKINFO"
	.tkinfo
        /*0018*/ 	.word	0x00000002
        /*0030*/ 	.string	""
        /*0030*/ 	.string	"ptxas"
        /*0030*/ 	.string	"Cuda compilation tools, release 13.0, V13.0.88"
        /*0030*/ 	.string	"Build cuda_13.0.r13.0/compiler.36424714_0"
        /*0030*/ 	.string	"-arch sm_100 -m 64 "



//--------------------- .note.nv.cuinfo           --------------------------
	.section	.note.nv.cuinfo,"",@"SHT_NOTE"
	.sectionflags	@"SHF_NOTE_NV_CUINFO"
        /*0018*/ 	.short	0x0002
        /*001a*/ 	.short	0x0064
        /*001c*/ 	.short	0x0082
	.zero		2


//--------------------- .nv.info                  --------------------------
	.section	.nv.info,"",@"SHT_CUDA_INFO"
	.align	4


	//----- nvinfo : EIATTR_REGCOUNT
	.align		4
        /*0000*/ 	.byte	0x04, 0x2f
        /*0002*/ 	.short	(.L_2 - .L_1)
	.align		4
.L_1:
        /*0004*/ 	.word	index@(_Z10thomas_GPUPKfS0_S0_S0_Pfj)
        /*0008*/ 	.word	0x0000001d


	//----- nvinfo : EIATTR_FRAME_SIZE
	.align		4
.L_2:
        /*000c*/ 	.byte	0x04, 0x11
        /*000e*/ 	.short	(.L_4 - .L_3)
	.align		4
.L_3:
        /*0010*/ 	.word	index@($__internal_3_$__cuda_sm3x_div_rn_noftz_f32_slowpath)
        /*0014*/ 	.word	0x00000000


	//----- nvinfo : EIATTR_FRAME_SIZE
	.align		4
.L_4:
        /*0018*/ 	.byte	0x04, 0x11
        /*001a*/ 	.short	(.L_6 - .L_5)
	.align		4
.L_5:
        /*001c*/ 	.word	index@($__internal_2_$__cuda_sm20_rcp_rn_f32_slowpath)
        /*0020*/ 	.word	0x00000000


	//----- nvinfo : EIATTR_FRAME_SIZE
	.align		4
.L_6:
        /*0024*/ 	.byte	0x04, 0x11
        /*0026*/ 	.short	(.L_8 - .L_7)
	.align		4
.L_7:
        /*0028*/ 	.word	index@(_Z10thomas_GPUPKfS0_S0_S0_Pfj)
        /*002c*/ 	.word	0x00000000


	//----- nvinfo : EIATTR_REGCOUNT
	.align		4
.L_8:
        /*0030*/ 	.byte	0x04, 0x2f
        /*0032*/ 	.short	(.L_10 - .L_9)
	.align		4
.L_9:
        /*0034*/ 	.word	index@(_Z2CRPKfS0_S0_S0_Pfj)
        /*0038*/ 	.word	0x0000001e


	//----- nvinfo : EIATTR_FRAME_SIZE
	.align		4
.L_10:
        /*003c*/ 	.byte	0x04, 0x11
        /*003e*/ 	.short	(.L_12 - .L_11)
	.align		4
.L_11:
        /*0040*/ 	.word	index@($__internal_1_$__cuda_sm3x_div_rn_noftz_f32_slowpath)
        /*0044*/ 	.word	0x00000000


	//----- nvinfo : EIATTR_FRAME_SIZE
	.align		4
.L_12:
        /*0048*/ 	.byte	0x04, 0x11
        /*004a*/ 	.short	(.L_14 - .L_13)
	.align		4
.L_13:
        /*004c*/ 	.word	index@(_Z2CRPKfS0_S0_S0_Pfj)
        /*0050*/ 	.word	0x00000000


	//----- nvinfo : EIATTR_REGCOUNT
	.align		4
.L_14:
        /*0054*/ 	.byte	0x04, 0x2f
        /*0056*/ 	.short	(.L_16 - .L_15)
	.align		4
.L_15:
        /*0058*/ 	.word	index@(_Z3PCRPKfS0_S0_S0_Pfjj)
        /*005c*/ 	.word	0x00000017


	//----- nvinfo : EIATTR_FRAME_SIZE
	.align		4
.L_16:
        /*0060*/ 	.byte	0x04, 0x11
        /*0062*/ 	.short	(.L_18 - .L_17)
	.align		4
.L_17:
        /*0064*/ 	.word	index@($__internal_0_$__cuda_sm3x_div_rn_noftz_f32_slowpath)
        /*0068*/ 	.word	0x00000000


	//----- nvinfo : EIATTR_FRAME_SIZE
	.align		4
.L_18:
        /*006c*/ 	.byte	0x04, 0x11
        /*006e*/ 	.short	(.L_20 - .L_19)
	.align		4
.L_19:
        /*0070*/ 	.word	index@(_Z3PCRPKfS0_S0_S0_Pfjj)
        /*0074*/ 	.word	0x00000000


	//----- nvinfo : EIATTR_MIN_STACK_SIZE
	.align		4
.L_20:
        /*0078*/ 	.byte	0x04, 0x12
        /*007a*/ 	.short	(.L_22 - .L_21)
	.align		4
.L_21:
        /*007c*/ 	.word	index@(_Z3PCRPKfS0_S0_S0_Pfjj)
        /*0080*/ 	.word	0x00000000


	//----- nvinfo : EIATTR_MIN_STACK_SIZE
	.align		4
.L_22:
        /*0084*/ 	.byte	0x04, 0x12
        /*0086*/ 	.short	(.L_24 - .L_23)
	.align		4
.L_23:
        /*0088*/ 	.word	index@(_Z2CRPKfS0_S0_S0_Pfj)
        /*008c*/ 	.word	0x00000000


	//----- nvinfo : EIATTR_MIN_STACK_SIZE
	.align		4
.L_24:
        /*0090*/ 	.byte	0x04, 0x12
        /*0092*/ 	.short	(.L_26 - .L_25)
	.align		4
.L_25:
        /*0094*/ 	.word	index@(_Z10thomas_GPUPKfS0_S0_S0_Pfj)
        /*0098*/ 	.word	0x00000000
.L_26:


//--------------------- .nv.compat                --------------------------
	.section	.nv.compat,"",@"SHT_CUDA_COMPAT_INFO"
	.align	4
        /*0000*/ 	.byte	0x02, 0x09, 0x00, 0x00, 0x02, 0x02, 0x01, 0x00, 0x02, 0x05, 0x05, 0x00, 0x03, 0x07, 0x01, 0x01
        /*0010*/ 	.byte	0x02, 0x03, 0x00, 0x00, 0x02, 0x06, 0x01, 0x00, 0x04, 0x0b, 0x08, 0x00, 0x01, 0x00, 0x00, 0x00
        /*0020*/ 	.byte	0x00, 0x00, 0x00, 0x00


//--------------------- .nv.info._Z3PCRPKfS0_S0_S0_Pfjj --------------------------
	.section	.nv.info._Z3PCRPKfS0_S0_S0_Pfjj,"",@"SHT_CUDA_INFO"
	.sectionflags	@""
	.align	4


	//----- nvinfo : EIATTR_CUDA_API_VERSION
	.align		4
        /*0000*/ 	.byte	0x04, 0x37
        /*0002*/ 	.short	(.L_28 - .L_27)
.L_27:
        /*0004*/ 	.word	0x00000082


	//----- nvinfo : EIATTR_KPARAM_INFO
	.align		4
.L_28:
        /*0008*/ 	.byte	0x04, 0x17
        /*000a*/ 	.short	(.L_30 - .L_29)
.L_29:
        /*000c*/ 	.word	0x00000000
        /*0010*/ 	.short	0x0006
        /*0012*/ 	.short	0x002c
        /*0014*/ 	.byte	0x00, 0xf0, 0x11, 0x00


	//----- nvinfo : EIATTR_KPARAM_INFO
	.align		4
.L_30:
        /*0018*/ 	.byte	0x04, 0x17
        /*001a*/ 	.short	(.L_32 - .L_31)
.L_31:
        /*001c*/ 	.word	0x00000000
        /*0020*/ 	.short	0x0005
        /*0022*/ 	.short	0x0028
        /*0024*/ 	.byte	0x00, 0xf0, 0x11, 0x00


	//----- nvinfo : EIATTR_KPARAM_INFO
	.align		4
.L_32:
        /*0028*/ 	.byte	0x04, 0x17
        /*002a*/ 	.short	(.L_34 - .L_33)
.L_33:
        /*002c*/ 	.word	0x00000000
        /*0030*/ 	.short	0x0004
        /*0032*/ 	.short	0x0020
        /*0034*/ 	.byte	0x00, 0xf5, 0x21, 0x00


	//----- nvinfo : EIATTR_KPARAM_INFO
	.align		4
.L_34:
        /*0038*/ 	.byte	0x04, 0x17
        /*003a*/ 	.short	(.L_36 - .L_35)
.L_35:
        /*003c*/ 	.word	0x00000000
        /*0040*/ 	.short	0x0003
        /*0042*/ 	.short	0x0018
        /*0044*/ 	.byte	0x00, 0xf5, 0x21, 0x00


	//----- nvinfo : EIATTR_KPARAM_INFO
	.align		4
.L_36:
        /*0048*/ 	.byte	0x04, 0x17
        /*004a*/ 	.short	(.L_38 - .L_37)
.L_37:
        /*004c*/ 	.word	0x00000000
        /*0050*/ 	.short	0x0002
        /*0052*/ 	.short	0x0010
        /*0054*/ 	.byte	0x00, 0xf5, 0x21, 0x00


	//----- nvinfo : EIATTR_KPARAM_INFO
	.align		4
.L_38:
        /*0058*/ 	.byte	0x04, 0x17
        /*005a*/ 	.short	(.L_40 - .L_39)
.L_39:
        /*005c*/ 	.word	0x00000000
        /*0060*/ 	.short	0x0001
        /*0062*/ 	.short	0x0008
        /*0064*/ 	.byte	0x00, 0xf5, 0x21, 0x00


	//----- nvinfo : EIATTR_KPARAM_INFO
	.align		4
.L_40:
        /*0068*/ 	.byte	0x04, 0x17
        /*006a*/ 	.short	(.L_42 - .L_41)
.L_41:
        /*006c*/ 	.word	0x00000000
        /*0070*/ 	.short	0x0000
        /*0072*/ 	.short	0x0000
        /*0074*/ 	.byte	0x00, 0xf5, 0x21, 0x00


	//----- nvinfo : EIATTR_SPARSE_MMA_MASK
	.align		4
.L_42:
        /*0078*/ 	.byte	0x03, 0x50
        /*007a*/ 	.short	0x0000


	//----- nvinfo : EIATTR_MAXREG_COUNT
	.align		4
        /*007c*/ 	.byte	0x03, 0x1b
        /*007e*/ 	.short	0x00ff


	//----- nvinfo : EIATTR_NUM_BARRIERS
	.align		4
        /*0080*/ 	.byte	0x02, 0x4c
        /*0082*/ 	.byte	0x01
	.zero		1


	//----- nvinfo : EIATTR_MERCURY_ISA_VERSION
	.align		4
        /*0084*/ 	.byte	0x03, 0x5f
        /*0086*/ 	.short	0x0101


	//----- nvinfo : EIATTR_VRC_CTA_INIT_COUNT
	.align		4
        /*0088*/ 	.byte	0x02, 0x4a
	.zero		1
	.zero		1


	//----- nvinfo : EIATTR_EXIT_INSTR_OFFSETS
	.align		4
        /*008c*/ 	.byte	0x04, 0x1c
        /*008e*/ 	.short	(.L_44 - .L_43)


	//   ....[0]....
.L_43:
        /*0090*/ 	.word	0x00002510


	//----- nvinfo : EIATTR_CRS_STACK_SIZE
	.align		4
.L_44:
        /*0094*/ 	.byte	0x04, 0x1e
        /*0096*/ 	.short	(.L_46 - .L_45)
.L_45:
        /*0098*/ 	.word	0x00000000


	//----- nvinfo : EIATTR_CBANK_PARAM_SIZE
	.align		4
.L_46:
        /*009c*/ 	.byte	0x03, 0x19
        /*009e*/ 	.short	0x0030


	//----- nvinfo : EIATTR_PARAM_CBANK
	.align		4
        /*00a0*/ 	.byte	0x04, 0x0a
        /*00a2*/ 	.short	(.L_48 - .L_47)
	.align		4
.L_47:
        /*00a4*/ 	.word	index@(.nv.constant0._Z3PCRPKfS0_S0_S0_Pfjj)
        /*00a8*/ 	.short	0x0380
        /*00aa*/ 	.short	0x0030


	//----- nvinfo : EIATTR_SW_WAR
	.align		4
.L_48:
        /*00ac*/ 	.byte	0x04, 0x36
        /*00ae*/ 	.short	(.L_50 - .L_49)
.L_49:
        /*00b0*/ 	.word	0x00000008
.L_50:


//--------------------- .nv.info._Z2CRPKfS0_S0_S0_Pfj --------------------------
	.section	.nv.info._Z2CRPKfS0_S0_S0_Pfj,"",@"SHT_CUDA_INFO"
	.sectionflags	@""
	.align	4


	//----- nvinfo : EIATTR_CUDA_API_VERSION
	.align		4
        /*0000*/ 	.byte	0x04, 0x37
        /*0002*/ 	.short	(.L_52 - .L_51)
.L_51:
        /*0004*/ 	.word	0x00000082


	//----- nvinfo : EIATTR_KPARAM_INFO
	.align		4
.L_52:
        /*0008*/ 	.byte	0x04, 0x17
        /*000a*/ 	.short	(.L_54 - .L_53)
.L_53:
        /*000c*/ 	.word	0x00000000
        /*0010*/ 	.short	0x0005
        /*0012*/ 	.short	0x0028
        /*0014*/ 	.byte	0x00, 0xf0, 0x11, 0x00


	//----- nvinfo : EIATTR_KPARAM_INFO
	.align		4
.L_54:
        /*0018*/ 	.byte	0x04, 0x17
        /*001a*/ 	.short	(.L_56 - .L_55)
.L_55:
        /*001c*/ 	.word	0x00000000
        /*0020*/ 	.short	0x0004
        /*0022*/ 	.short	0x0020
        /*0024*/ 	.byte	0x00, 0xf5, 0x21, 0x00


	//----- nvinfo : EIATTR_KPARAM_INFO
	.align		4
.L_56:
        /*0028*/ 	.byte	0x04, 0x17
        /*002a*/ 	.short	(.L_58 - .L_57)
.L_57:
        /*002c*/ 	.word	0x00000000
        /*0030*/ 	.short	0x0003
        /*0032*/ 	.short	0x0018
        /*0034*/ 	.byte	0x00, 0xf5, 0x21, 0x00


	//----- nvinfo : EIATTR_KPARAM_INFO
	.align		4
.L_58:
        /*0038*/ 	.byte	0x04, 0x17
        /*003a*/ 	.short	(.L_60 - .L_59)
.L_59:
        /*003c*/ 	.word	0x00000000
        /*0040*/ 	.short	0x0002
        /*0042*/ 	.short	0x0010
        /*0044*/ 	.byte	0x00, 0xf5, 0x21, 0x00


	//----- nvinfo : EIATTR_KPARAM_INFO
	.align		4
.L_60:
        /*0048*/ 	.byte	0x04, 0x17
        /*004a*/ 	.short	(.L_62 - .L_61)
.L_61:
        /*004c*/ 	.word	0x00000000
        /*0050*/ 	.short	0x0001
        /*0052*/ 	.short	0x0008
        /*0054*/ 	.byte	0x00, 0xf5, 0x21, 0x00


	//----- nvinfo : EIATTR_KPARAM_INFO
	.align		4
.L_62:
        /*0058*/ 	.byte	0x04, 0x17
        /*005a*/ 	.short	(.L_64 - .L_63)
.L_63:
        /*005c*/ 	.word	0x00000000
        /*0060*/ 	.short	0x0000
        /*0062*/ 	.short	0x0000
        /*0064*/ 	.byte	0x00, 0xf5, 0x21, 0x00


	//----- nvinfo : EIATTR_SPARSE_MMA_MASK
	.align		4
.L_64:
        /*0068*/ 	.byte	0x03, 0x50
        /*006a*/ 	.short	0x0000


	//----- nvinfo : EIATTR_MAXREG_COUNT
	.align		4
        /*006c*/ 	.byte	0x03, 0x1b
        /*006e*/ 	.short	0x00ff


	//----- nvinfo : EIATTR_NUM_BARRIERS
	.align		4
        /*0070*/ 	.byte	0x02, 0x4c
        /*0072*/ 	.byte	0x01
	.zero		1


	//----- nvinfo : EIATTR_MERCURY_ISA_VERSION
	.align		4
        /*0074*/ 	.byte	0x03, 0x5f
        /*0076*/ 	.short	0x0101


	//----- nvinfo : EIATTR_VRC_CTA_INIT_COUNT
	.align		4
        /*0078*/ 	.byte	0x02, 0x4a
	.zero		1
	.zero		1


	//----- nvinfo : EIATTR_EXIT_INSTR_OFFSETS
	.align		4
        /*007c*/ 	.byte	0x04, 0x1c
        /*007e*/ 	.short	(.L_66 - .L_65)


	//   ....[0]....
.L_65:
        /*0080*/ 	.word	0x00001130


	//----- nvinfo : EIATTR_CRS_STACK_SIZE
	.align		4
.L_66:
        /*0084*/ 	.byte	0x04, 0x1e
        /*0086*/ 	.short	(.L_68 - .L_67)
.L_67:
        /*0088*/ 	.word	0x00000000


	//----- nvinfo : EIATTR_CBANK_PARAM_SIZE
	.align		4
.L_68:
        /*008c*/ 	.byte	0x03, 0x19
        /*008e*/ 	.short	0x002c


	//----- nvinfo : EIATTR_PARAM_CBANK
	.align		4
        /*0090*/ 	.byte	0x04, 0x0a
        /*0092*/ 	.short	(.L_70 - .L_69)
	.align		4
.L_69:
        /*0094*/ 	.word	index@(.nv.constant0._Z2CRPKfS0_S0_S0_Pfj)
        /*0098*/ 	.short	0x0380
        /*009a*/ 	.short	0x002c


	//----- nvinfo : EIATTR_SW_WAR
	.align		4
.L_70:
        /*009c*/ 	.byte	0x04, 0x36
        /*009e*/ 	.short	(.L_72 - .L_71)
.L_71:
        /*00a0*/ 	.word	0x00000008
.L_72:


//--------------------- .nv.info._Z10thomas_GPUPKfS0_S0_S0_Pfj --------------------------
	.section	.nv.info._Z10thomas_GPUPKfS0_S0_S0_Pfj,"",@"SHT_CUDA_INFO"
	.sectionflags	@""
	.align	4


	//----- nvinfo : EIATTR_CUDA_API_VERSION
	.align		4
        /*0000*/ 	.byte	0x04, 0x37
        /*0002*/ 	.short	(.L_74 - .L_73)
.L_73:
        /*0004*/ 	.word	0x00000082


	//----- nvinfo : EIATTR_KPARAM_INFO
	.align		4
.L_74:
        /*0008*/ 	.byte	0x04, 0x17
        /*000a*/ 	.short	(.L_76 - .L_75)
.L_75:
        /*000c*/ 	.word	0x00000000
        /*0010*/ 	.short	0x0005
        /*0012*/ 	.short	0x0028
        /*0014*/ 	.byte	0x00, 0xf0, 0x11, 0x00


	//----- nvinfo : EIATTR_KPARAM_INFO
	.align		4
.L_76:
        /*0018*/ 	.byte	0x04, 0x17
        /*001a*/ 	.short	(.L_78 - .L_77)
.L_77:
        /*001c*/ 	.word	0x00000000
        /*0020*/ 	.short	0x0004
        /*0022*/ 	.short	0x0020
        /*0024*/ 	.byte	0x00, 0xf5, 0x21, 0x00


	//----- nvinfo : EIATTR_KPARAM_INFO
	.align		4
.L_78:
        /*0028*/ 	.byte	0x04, 0x17
        /*002a*/ 	.short	(.L_80 - .L_79)
.L_79:
        /*002c*/ 	.word	0x00000000
        /*0030*/ 	.short	0x0003
        /*0032*/ 	.short	0x0018
        /*0034*/ 	.byte	0x00, 0xf5, 0x21, 0x00


	//----- nvinfo : EIATTR_KPARAM_INFO
	.align		4
.L_80:
        /*0038*/ 	.byte	0x04, 0x17
        /*003a*/ 	.short	(.L_82 - .L_81)
.L_81:
        /*003c*/ 	.word	0x00000000
        /*0040*/ 	.short	0x0002
        /*0042*/ 	.short	0x0010
        /*0044*/ 	.byte	0x00, 0xf5, 0x21, 0x00


	//----- nvinfo : EIATTR_KPARAM_INFO
	.align		4
.L_82:
        /*0048*/ 	.byte	0x04, 0x17
        /*004a*/ 	.short	(.L_84 - .L_83)
.L_83:
        /*004c*/ 	.word	0x00000000
        /*0050*/ 	.short	0x0001
        /*0052*/ 	.short	0x0008
        /*0054*/ 	.byte	0x00, 0xf5, 0x21, 0x00


	//----- nvinfo : EIATTR_KPARAM_INFO
	.align		4
.L_84:
        /*0058*/ 	.byte	0x04, 0x17
        /*005a*/ 	.short	(.L_86 - .L_85)
.L_85:
        /*005c*/ 	.word	0x00000000
        /*0060*/ 	.short	0x0000
        /*0062*/ 	.short	0x0000
        /*0064*/ 	.byte	0x00, 0xf5, 0x21, 0x00


	//----- nvinfo : EIATTR_SPARSE_MMA_MASK
	.align		4
.L_86:
        /*0068*/ 	.byte	0x03, 0x50
        /*006a*/ 	.short	0x0000


	//----- nvinfo : EIATTR_MAXREG_COUNT
	.align		4
        /*006c*/ 	.byte	0x03, 0x1b
        /*006e*/ 	.short	0x00ff


	//----- nvinfo : EIATTR_EXTERNS
	.align		4
        /*0070*/ 	.byte	0x04, 0x0f
        /*0072*/ 	.short	(.L_88 - .L_87)


	//   ....[0]....
	.align		4
.L_87:
        /*0074*/ 	.word	index@(vprintf)


	//----- nvinfo : EIATTR_MERCURY_ISA_VERSION
	.align		4
.L_88:
        /*0078*/ 	.byte	0x03, 0x5f
        /*007a*/ 	.short	0x0101


	//----- nvinfo : EIATTR_VRC_CTA_INIT_COUNT
	.align		4
        /*007c*/ 	.byte	0x02, 0x4a
	.zero		1
	.zero		1


	//----- nvinfo : EIATTR_SYSCALL_OFFSETS
	.align		4
        /*0080*/ 	.byte	0x04, 0x46
        /*0082*/ 	.short	(.L_90 - .L_89)


	//   ....[0]....
.L_89:
        /*0084*/ 	.word	0x00000120


	//----- nvinfo : EIATTR_EXIT_INSTR_OFFSETS
	.align		4
.L_90:
        /*0088*/ 	.byte	0x04, 0x1c
        /*008a*/ 	.short	(.L_92 - .L_91)


	//   ....[0]....
.L_91:
        /*008c*/ 	.word	0x00000130


	//   ....[1]....
        /*0090*/ 	.word	0x00001b00


	//----- nvinfo : EIATTR_CRS_STACK_SIZE
	.align		4
.L_92:
        /*0094*/ 	.byte	0x04, 0x1e
        /*0096*/ 	.short	(.L_94 - .L_93)
.L_93:
        /*0098*/ 	.word	0x00000000


	//----- nvinfo : EIATTR_CBANK_PARAM_SIZE
	.align		4
.L_94:
        /*009c*/ 	.byte	0x03, 0x19
        /*009e*/ 	.short	0x002c


	//----- nvinfo : EIATTR_PARAM_CBANK
	.align		4
        /*00a0*/ 	.byte	0x04, 0x0a
        /*00a2*/ 	.short	(.L_96 - .L_95)
	.align		4
.L_95:
        /*00a4*/ 	.word	index@(.nv.constant0._Z10thomas_GPUPKfS0_S0_S0_Pfj)
        /*00a8*/ 	.short	0x0380
        /*00aa*/ 	.short	0x002c


	//----- nvinfo : EIATTR_SW_WAR
	.align		4
.L_96:
        /*00ac*/ 	.byte	0x04, 0x36
        /*00ae*/ 	.short	(.L_98 - .L_97)
.L_97:
        /*00b0*/ 	.word	0x00000008
.L_98:


//--------------------- .nv.callgraph             --------------------------
	.section	.nv.callgraph,"",@"SHT_CUDA_CALLGRAPH"
	.align	4
	.sectionentsize	8
	.align		4
        /*0000*/ 	.word	0x00000000
	.align		4
        /*0004*/ 	.word	0xffffffff
	.align		4
        /*0008*/ 	.word	index@(_Z10thomas_GPUPKfS0_S0_S0_Pfj)
	.align		4
        /*000c*/ 	.word	index@(vprintf)
	.align		4
        /*0010*/ 	.word	0x00000000
	.align		4
        /*0014*/ 	.word	0xfffffffe
	.align		4
        /*0018*/ 	.word	0x00000000
	.align		4
        /*001c*/ 	.word	0xfffffffd
	.align		4
        /*0020*/ 	.word	0x00000000
	.align		4
        /*0024*/ 	.word	0xfffffffc


//--------------------- .nv.constant4             --------------------------
	.section	.nv.constant4,"a",@progbits
	.align	8
	.align		8
.nv.constant4:
        /*0000*/ 	.dword	$str
	.align		8
        /*0008*/ 	.dword	vprintf


//--------------------- .text._Z3PCRPKfS0_S0_S0_Pfjj --------------------------
	.section	.text._Z3PCRPKfS0_S0_S0_Pfjj,"ax",@progbits
	.align	128
        .global         _Z3PCRPKfS0_S0_S0_Pfjj
        .type           _Z3PCRPKfS0_S0_S0_Pfjj,@function
        .size           _Z3PCRPKfS0_S0_S0_Pfjj,(.L_x_117 - _Z3PCRPKfS0_S0_S0_Pfjj)
        .other          _Z3PCRPKfS0_S0_S0_Pfjj,@"STO_CUDA_ENTRY STV_DEFAULT"
_Z3PCRPKfS0_S0_S0_Pfjj:
.text._Z3PCRPKfS0_S0_S0_Pfjj:
[----:B------:R-:W-:Y:S01]  /*0000*/  LDC R1, c[0x0][0x37c] ;  /* 0x0000df00ff017b82 */ /* 0x000fe20000000800 */
[----:B------:R-:W0:Y:S07]  /*0010*/  S2R R9, SR_TID.X ;  /* 0x0000000000097919 */ /* 0x000e2e0000002100 */
[----:B------:R-:W0:Y:S01]  /*0020*/  LDC.64 R2, c[0x0][0x380] ;  /* 0x0000e000ff027b82 */ /* 0x000e220000000a00 */
[----:B------:R-:W1:Y:S01]  /*0030*/  LDCU.64 UR12, c[0x0][0x358] ;  /* 0x00006b00ff0c77ac */ /* 0x000e620008000a00 */
[----:B------:R-:W2:Y:S06]  /*0040*/  LDCU UR6, c[0x0][0x3a8] ;  /* 0x00007500ff0677ac */ /* 0x000eac0008000800 */
[----:B------:R-:W3:Y:S08]  /*0050*/  LDC.64 R4, c[0x0][0x388] ;  /* 0x0000e200ff047b82 */ /* 0x000ef00000000a00 */
[----:B------:R-:W4:Y:S08]  /*0060*/  LDC.64 R10, c[0x0][0x390] ;  /* 0x0000e400ff0a7b82 */ /* 0x000f300000000a00 */
[----:B------:R-:W5:Y:S08]  /*0070*/  LDC.64 R12, c[0x0][0x398] ;  /* 0x0000e600ff0c7b82 */ /* 0x000f700000000a00 */
[----:B------:R-:W2:Y:S01]  /*0080*/  S2UR UR5, SR_CgaCtaId ;  /* 0x00000000000579c3 */ /* 0x000ea20000008800 */
[C---:B0-----:R-:W-:Y:S01]  /*0090*/  IMAD.WIDE.U32 R2, R9.reuse, 0x4, R2 ;  /* 0x0000000409027825 */ /* 0x041fe200078e0002 */
[----:B------:R-:W-:Y:S01]  /*00a0*/  UMOV UR4, 0x400 ;  /* 0x0000040000047882 */ /* 0x000fe20000000000 */
[----:B------:R-:W0:Y:S02]  /*00b0*/  LDCU UR7, c[0x0][0x3ac] ;  /* 0x00007580ff0777ac */ /* 0x000e240008000800 */
[----:B---3--:R-:W-:-:S02]  /*00c0*/  IMAD.WIDE.U32 R4, R9, 0x4, R4 ;  /* 0x0000000409047825 */ /* 0x008fc400078e0004 */
[----:B-1----:R-:W3:Y:S02]  /*00d0*/  LDG.E R2, desc[UR12][R2.64] ;  /* 0x0000000c02027981 */ /* 0x002ee4000c1e1900 */
[C---:B----4-:R-:W-:Y:S02]  /*00e0*/  IMAD.WIDE.U32 R10, R9.reuse, 0x4, R10 ;  /* 0x00000004090a7825 */ /* 0x050fe400078e000a */
[----:B------:R1:W4:Y:S04]  /*00f0*/  LDG.E R15, desc[UR12][R4.64] ;  /* 0x0000000c040f7981 */ /* 0x000328000c1e1900 */
[----:B------:R-:W4:Y:S01]  /*0100*/  LDG.E R10, desc[UR12][R10.64] ;  /* 0x0000000c0a0a7981 */ /* 0x000f22000c1e1900 */
[----:B-----5:R-:W-:-:S06]  /*0110*/  IMAD.WIDE.U32 R12, R9, 0x4, R12 ;  /* 0x00000004090c7825 */ /* 0x020fcc00078e000c */
[----:B------:R-:W5:Y:S01]  /*0120*/  LDG.E R13, desc[UR12][R12.64] ;  /* 0x0000000c0c0d7981 */ /* 0x000f62000c1e1900 */
[----:B--2---:R-:W-:-:S04]  /*0130*/  ULEA UR4, UR5, UR4, 0x18 ;  /* 0x0000000405047291 */ /* 0x004fc8000f8ec0ff */
[----:B------:R-:W-:-:S04]  /*0140*/  ULEA UR8, UR6, UR4, 0x2 ;  /* 0x0000000406087291 */ /* 0x000fc8000f8e10ff */
[----:B------:R-:W-:Y:S01]  /*0150*/  ULEA UR9, UR6, UR8, 0x2 ;  /* 0x0000000806097291 */ /* 0x000fe2000f8e10ff */
[----:B------:R-:W-:-:S03]  /*0160*/  LEA R7, R9, UR4, 0x2 ;  /* 0x0000000409077c11 */ /* 0x000fc6000f8e10ff */
[----:B------:R-:W-:Y:S01]  /*0170*/  ULEA UR10, UR6, UR9, 0x2 ;  /* 0x00000009060a7291 */ /* 0x000fe2000f8e10ff */
[C---:B------:R-:W-:Y:S02]  /*0180*/  LEA R6, R9.reuse, UR8, 0x2 ;  /* 0x0000000809067c11 */ /* 0x040fe4000f8e10ff */
[----:B-1----:R-:W-:-:S03]  /*0190*/  LEA R5, R9, UR9, 0x2 ;  /* 0x0000000909057c11 */ /* 0x002fc6000f8e10ff */
[----:B------:R-:W-:Y:S01]  /*01a0*/  LEA R4, R9, UR10, 0x2 ;  /* 0x0000000a09047c11 */ /* 0x000fe2000f8e10ff */
[----:B0-----:R-:W-:Y:S01]  /*01b0*/  UISETP.NE.AND UP0, UPT, UR7, URZ, UPT ;  /* 0x000000ff0700728c */ /* 0x001fe2000bf05270 */
[----:B---3--:R0:W-:Y:S04]  /*01c0*/  STS [R7], R2 ;  /* 0x0000000207007388 */ /* 0x0081e80000000800 */
[----:B----4-:R0:W-:Y:S04]  /*01d0*/  STS [R6], R15 ;  /* 0x0000000f06007388 */ /* 0x0101e80000000800 */
[----:B------:R0:W-:Y:S04]  /*01e0*/  STS [R5], R10 ;  /* 0x0000000a05007388 */ /* 0x0001e80000000800 */
[----:B-----5:R0:W-:Y:S01]  /*01f0*/  STS [R4], R13 ;  /* 0x0000000d04007388 */ /* 0x0201e20000000800 */
[----:B------:R-:W-:Y:S06]  /*0200*/  BAR.SYNC.DEFER_BLOCKING 0x0 ;  /* 0x0000000000007b1d */ /* 0x000fec0000010000 */
[----:B------:R-:W-:Y:S05]  /*0210*/  BRA.U !UP0, `(.L_x_0) ;  /* 0x0000002108607547 */ /* 0x000fea000b800000 */
[----:B------:R-:W-:Y:S01]  /*0220*/  UISETP.GE.U32.AND UP0, UPT, UR7, 0x4, UPT ;  /* 0x000000040700788c */ /* 0x000fe2000bf06070 */
[----:B0-----:R-:W-:Y:S01]  /*0230*/  HFMA2 R2, -RZ, RZ, 0, 5.9604644775390625e-08 ;  /* 0x00000001ff027431 */ /* 0x001fe200000001ff */
[----:B------:R-:W-:Y:S02]  /*0240*/  UIADD3 UR5, UPT, UPT, UR6, -0x1, URZ ;  /* 0xffffffff06057890 */ /* 0x000fe4000fffe0ff */
[----:B------:R-:W-:-:S05]  /*0250*/  ULOP3.LUT UR11, UR7, 0x3, URZ, 0xc0, !UPT ;  /* 0x00000003070b7892 */ /* 0x000fca000f8ec0ff */
[----:B------:R-:W-:Y:S07]  /*0260*/  BRA.U !UP0, `(.L_x_1) ;  /* 0x0000001108b07547 */ /* 0x000fee000b800000 */
[----:B------:R-:W-:Y:S01]  /*0270*/  ULOP3.LUT UR6, UR7, 0xfffffffc, URZ, 0xc0, !UPT ;  /* 0xfffffffc07067892 */ /* 0x000fe2000f8ec0ff */
[----:B------:R-:W-:Y:S01]  /*0280*/  MOV R2, 0x1 ;  /* 0x0000000100027802 */ /* 0x000fe20000000f00 */
[----:B------:R-:W0:Y:S02]  /*0290*/  LDCU UR14, c[0x0][0x3a8] ;  /* 0x00007500ff0e77ac */ /* 0x000e240008000800 */
[----:B------:R-:W-:-:S12]  /*02a0*/  UIADD3 UR6, UPT, UPT, -UR6, URZ, URZ ;  /* 0x000000ff06067290 */ /* 0x000fd8000fffe1ff */
.L_x_18:
[C---:B-1----:R-:W-:Y:S01]  /*02b0*/  IMAD.IADD R14, R9.reuse, 0x1, -R2 ;  /* 0x00000001090e7824 */ /* 0x042fe200078e0a02 */
[----:B------:R-:W-:Y:S01]  /*02c0*/  LDS R0, [R7] ;  /* 0x0000000007007984 */ /* 0x000fe20000000800 */
[----:B------:R-:W-:Y:S01]  /*02d0*/  IADD3 R15, PT, PT, R9, R2, RZ ;  /* 0x00000002090f7210 */ /* 0x000fe20007ffe0ff */
[----:B------:R-:W-:Y:S02]  /*02e0*/  BSSY.RECONVERGENT B2, `(.L_x_2) ;  /* 0x0000012000027945 */ /* 0x000fe40003800200 */
[C---:B------:R-:W-:Y:S02]  /*02f0*/  ISETP.GT.AND P0, PT, R14.reuse, -0x1, PT ;  /* 0xffffffff0e00780c */ /* 0x040fe40003f04270 */
[C---:B0-----:R-:W-:Y:S02]  /*0300*/  ISETP.GE.U32.AND P1, PT, R15.reuse, UR14, PT ;  /* 0x0000000e0f007c0c */ /* 0x041fe4000bf26070 */
[----:B------:R-:W-:Y:S02]  /*0310*/  SEL R14, R14, RZ, P0 ;  /* 0x000000ff0e0e7207 */ /* 0x000fe40000000000 */
[----:B------:R-:W-:-:S02]  /*0320*/  SEL R13, R15, UR5, !P1 ;  /* 0x000000050f0d7c07 */ /* 0x000fc4000c800000 */
[----:B------:R-:W-:-:S06]  /*0330*/  LEA R3, R14, UR8, 0x2 ;  /* 0x000000080e037c11 */ /* 0x000fcc000f8e10ff */
[----:B------:R-:W0:Y:S02]  /*0340*/  LDS R3, [R3] ;  /* 0x0000000003037984 */ /* 0x000e240000000800 */
[----:B0-----:R-:W0:Y:S08]  /*0350*/  MUFU.RCP R8, R3 ;  /* 0x0000000300087308 */ /* 0x001e300000001000 */
[----:B------:R-:W1:Y:S01]  /*0360*/  FCHK P2, R0, R3 ;  /* 0x0000000300007302 */ /* 0x000e620000040000 */
[----:B0-----:R-:W-:-:S04]  /*0370*/  FFMA R11, -R3, R8, 1 ;  /* 0x3f800000030b7423 */ /* 0x001fc80000000108 */
[----:B------:R-:W-:-:S04]  /*0380*/  FFMA R11, R8, R11, R8 ;  /* 0x0000000b080b7223 */ /* 0x000fc80000000008 */
[----:B------:R-:W-:-:S04]  /*0390*/  FFMA R12, R0, R11, RZ ;  /* 0x0000000b000c7223 */ /* 0x000fc800000000ff */
[----:B------:R-:W-:-:S04]  /*03a0*/  FFMA R8, -R3, R12, R0 ;  /* 0x0000000c03087223 */ /* 0x000fc80000000100 */
[----:B------:R-:W-:Y:S01]  /*03b0*/  FFMA R12, R11, R8, R12 ;  /* 0x000000080b0c7223 */ /* 0x000fe2000000000c */
[----:B-1----:R-:W-:Y:S06]  /*03c0*/  @!P2 BRA `(.L_x_3) ;  /* 0x00000000000ca947 */ /* 0x002fec0003800000 */
[----:B------:R-:W-:-:S07]  /*03d0*/  MOV R8, 0x3f0 ;  /* 0x000003f000087802 */ /* 0x000fce0000000f00 */
[----:B------:R-:W-:Y:S05]  /*03e0*/  CALL.REL.NOINC `($__internal_0_$__cuda_sm3x_div_rn_noftz_f32_slowpath) ;  /* 0x00000020004c7944 */ /* 0x000fea0003c00000 */
[----:B------:R-:W-:-:S07]  /*03f0*/  IMAD.MOV.U32 R12, RZ, RZ, R0 ;  /* 0x000000ffff0c7224 */ /* 0x000fce00078e0000 */
.L_x_3:
[----:B------:R-:W-:Y:S05]  /*0400*/  BSYNC.RECONVERGENT B2 ;  /* 0x0000000000027941 */ /* 0x000fea0003800200 */
.L_x_2:
[----:B------:R-:W-:Y:S01]  /*0410*/  LEA R8, R13, UR8, 0x2 ;  /* 0x000000080d087c11 */ /* 0x000fe2000f8e10ff */
[----:B------:R-:W-:Y:S01]  /*0420*/  LDS R0, [R5] ;  /* 0x0000000005007984 */ /* 0x000fe20000000800 */
[----:B------:R-:W-:Y:S03]  /*0430*/  BSSY.RECONVERGENT B2, `(.L_x_4) ;  /* 0x000000e000027945 */ /* 0x000fe60003800200 */
        /* <DEDUP_REMOVED lines=9> */
[----:B------:R-:W-:Y:S02]  /*04d0*/  MOV R3, R17 ;  /* 0x0000001100037202 */ /* 0x000fe40000000f00 */
[----:B------:R-:W-:-:S07]  /*04e0*/  MOV R8, 0x500 ;  /* 0x0000050000087802 */ /* 0x000fce0000000f00 */
[----:B------:R-:W-:Y:S05]  /*04f0*/  CALL.REL.NOINC `($__internal_0_$__cuda_sm3x_div_rn_noftz_f32_slowpath) ;  /* 0x0000002000087944 */ /* 0x000fea0003c00000 */
[----:B------:R-:W-:-:S07]  /*0500*/  IMAD.MOV.U32 R3, RZ, RZ, R0 ;  /* 0x000000ffff037224 */ /* 0x000fce00078e0000 */
.L_x_5:
[----:B------:R-:W-:Y:S05]  /*0510*/  BSYNC.RECONVERGENT B2 ;  /* 0x0000000000027941 */ /* 0x000fea0003800200 */
.L_x_4:
[C---:B------:R-:W-:Y:S01]  /*0520*/  LEA R0, R14.reuse, UR9, 0x2 ;  /* 0x000000090e007c11 */ /* 0x040fe2000f8e10ff */
[----:B------:R-:W-:Y:S01]  /*0530*/  LDS R11, [R6] ;  /* 0x00000000060b7984 */ /* 0x000fe20000000800 */
[----:B------:R-:W-:Y:S01]  /*0540*/  LEA R10, R14, UR10, 0x2 ;  /* 0x0000000a0e0a7c11 */ /* 0x000fe2000f8e10ff */
[----:B------:R-:W-:Y:S01]  /*0550*/  IMAD R20, R2, -0x2, R9 ;  /* 0xfffffffe02147824 */ /* 0x000fe200078e0209 */
[----:B------:R-:W-:Y:S01]  /*0560*/  LEA R16, R14, UR4, 0x2 ;  /* 0x000000040e107c11 */ /* 0x000fe2000f8e10ff */
[----:B------:R-:W-:Y:S01]  /*0570*/  LDS R17, [R4] ;  /* 0x0000000004117984 */ /* 0x000fe20000000800 */
[C---:B------:R-:W-:Y:S01]  /*0580*/  LEA R8, R13.reuse, UR4, 0x2 ;  /* 0x000000040d087c11 */ /* 0x040fe2000f8e10ff */
[----:B------:R-:W-:Y:S01]  /*0590*/  BSSY.RECONVERGENT B2, `(.L_x_6) ;  /* 0x0000030000027945 */ /* 0x000fe20003800200 */
[C---:B------:R-:W-:Y:S01]  /*05a0*/  LEA R14, R13.reuse, UR10, 0x2 ;  /* 0x0000000a0d0e7c11 */ /* 0x040fe2000f8e10ff */
[----:B------:R-:W0:Y:S01]  /*05b0*/  LDS R0, [R0] ;  /* 0x0000000000007984 */ /* 0x000e220000000800 */
[----:B------:R-:W-:-:S02]  /*05c0*/  LEA R18, R13, UR9, 0x2 ;  /* 0x000000090d127c11 */ /* 0x000fc4000f8e10ff */
[----:B------:R-:W-:Y:S01]  /*05d0*/  FSEL R13, RZ, 1, !P0 ;  /* 0x3f800000ff0d7808 */ /* 0x000fe20004000000 */
[----:B------:R-:W1:Y:S01]  /*05e0*/  LDS R10, [R10] ;  /* 0x000000000a0a7984 */ /* 0x000e620000000800 */
[----:B------:R-:W-:Y:S02]  /*05f0*/  ISETP.GT.AND P0, PT, R20, -0x1, PT ;  /* 0xffffffff1400780c */ /* 0x000fe40003f04270 */
[----:B------:R-:W-:Y:S01]  /*0600*/  IADD3 R15, PT, PT, R15, R2, RZ ;  /* 0x000000020f0f7210 */ /* 0x000fe20007ffe0ff */
[----:B------:R-:W2:Y:S04]  /*0610*/  LDS R16, [R16] ;  /* 0x0000000010107984 */ /* 0x000ea80000000800 */
[----:B------:R-:W3:Y:S04]  /*0620*/  LDS R8, [R8] ;  /* 0x0000000008087984 */ /* 0x000ee80000000800 */
[----:B------:R-:W4:Y:S04]  /*0630*/  LDS R14, [R14] ;  /* 0x000000000e0e7984 */ /* 0x000f280000000800 */
[----:B------:R-:W5:Y:S01]  /*0640*/  LDS R18, [R18] ;  /* 0x0000000012127984 */ /* 0x000f620000000800 */
[----:B0-----:R-:W-:Y:S01]  /*0650*/  FMUL R0, R0, R13 ;  /* 0x0000000d00007220 */ /* 0x001fe20000400000 */
[----:B-1----:R-:W-:-:S03]  /*0660*/  FMUL R10, R13, R10 ;  /* 0x0000000a0d0a7220 */ /* 0x002fc60000400000 */
[----:B------:R-:W-:Y:S01]  /*0670*/  FFMA R0, R0, -R12, R11 ;  /* 0x8000000c00007223 */ /* 0x000fe2000000000b */
[----:B--2---:R-:W-:Y:S01]  /*0680*/  FMUL R19, R13, -R16 ;  /* 0x800000100d137220 */ /* 0x004fe20000400000 */
[----:B------:R-:W-:Y:S01]  /*0690*/  FSEL R13, RZ, 1, P1 ;  /* 0x3f800000ff0d7808 */ /* 0x000fe20000800000 */
[-C--:B------:R-:W-:Y:S01]  /*06a0*/  FFMA R10, R10, -R12.reuse, R17 ;  /* 0x8000000c0a0a7223 */ /* 0x080fe20000000011 */
[----:B------:R-:W-:Y:S01]  /*06b0*/  BAR.SYNC.DEFER_BLOCKING 0x0 ;  /* 0x0000000000007b1d */ /* 0x000fe20000010000 */
[----:B------:R-:W-:Y:S01]  /*06c0*/  FMUL R16, R19, R12 ;  /* 0x0000000c13107220 */ /* 0x000fe20000400000 */
[----:B------:R-:W-:Y:S01]  /*06d0*/  SEL R12, R20, RZ, P0 ;  /* 0x000000ff140c7207 */ /* 0x000fe20000000000 */
[----:B---3--:R-:W-:Y:S01]  /*06e0*/  FMUL R11, R8, R13 ;  /* 0x0000000d080b7220 */ /* 0x008fe20000400000 */
[----:B------:R-:W-:Y:S01]  /*06f0*/  ISETP.GE.U32.AND P1, PT, R15, UR14, PT ;  /* 0x0000000e0f007c0c */ /* 0x000fe2000bf26070 */
[----:B----4-:R-:W-:Y:S02]  /*0700*/  FMUL R17, R13, R14 ;  /* 0x0000000e0d117220 */ /* 0x010fe40000400000 */
[-C--:B------:R-:W-:Y:S01]  /*0710*/  FFMA R11, R11, -R3.reuse, R0 ;  /* 0x800000030b0b7223 */ /* 0x080fe20000000000 */
[----:B------:R-:W-:Y:S01]  /*0720*/  SEL R14, R15, UR5, !P1 ;  /* 0x000000050f0e7c07 */ /* 0x000fe2000c800000 */
[----:B-----5:R-:W-:Y:S01]  /*0730*/  FMUL R18, R13, -R18 ;  /* 0x800000120d127220 */ /* 0x020fe20000400000 */
[----:B------:R-:W-:-:S03]  /*0740*/  FFMA R17, R17, -R3, R10 ;  /* 0x8000000311117223 */ /* 0x000fc6000000000a */
[----:B------:R-:W-:Y:S01]  /*0750*/  FMUL R18, R18, R3 ;  /* 0x0000000312127220 */ /* 0x000fe20000400000 */
[----:B------:R-:W-:Y:S01]  /*0760*/  LEA R3, R12, UR8, 0x2 ;  /* 0x000000080c037c11 */ /* 0x000fe2000f8e10ff */
[----:B------:R-:W-:Y:S04]  /*0770*/  STS [R6], R11 ;  /* 0x0000000b06007388 */ /* 0x000fe80000000800 */
[----:B------:R-:W-:Y:S04]  /*0780*/  STS [R4], R17 ;  /* 0x0000001104007388 */ /* 0x000fe80000000800 */
[----:B------:R-:W-:Y:S04]  /*0790*/  STS [R7], R16 ;  /* 0x0000001007007388 */ /* 0x000fe80000000800 */
[----:B------:R-:W-:Y:S01]  /*07a0*/  STS [R5], R18 ;  /* 0x0000001205007388 */ /* 0x000fe20000000800 */
[----:B------:R-:W-:Y:S06]  /*07b0*/  BAR.SYNC.DEFER_BLOCKING 0x0 ;  /* 0x0000000000007b1d */ /* 0x000fec0000010000 */
[----:B------:R-:W0:Y:S04]  /*07c0*/  LDS R3, [R3] ;  /* 0x0000000003037984 */ /* 0x000e280000000800 */
[----:B------:R-:W1:Y:S01]  /*07d0*/  LDS R0, [R7] ;  /* 0x0000000007007984 */ /* 0x000e620000000800 */
[----:B0-----:R-:W0:Y:S08]  /*07e0*/  MUFU.RCP R8, R3 ;  /* 0x0000000300087308 */ /* 0x001e300000001000 */
[----:B-1----:R-:W1:Y:S01]  /*07f0*/  FCHK P2, R0, R3 ;  /* 0x0000000300007302 */ /* 0x002e620000040000 */
        /* <DEDUP_REMOVED lines=8> */
[----:B------:R-:W-:-:S07]  /*0880*/  MOV R13, R0 ;  /* 0x00000000000d7202 */ /* 0x000fce0000000f00 */
.L_x_7:
[----:B------:R-:W-:Y:S05]  /*0890*/  BSYNC.RECONVERGENT B2 ;  /* 0x0000000000027941 */ /* 0x000fea0003800200 */
.L_x_6:
        /* <DEDUP_REMOVED lines=12> */
[----:B------:R-:W-:Y:S01]  /*0960*/  IMAD.MOV.U32 R3, RZ, RZ, R17 ;  /* 0x000000ffff037224 */ /* 0x000fe200078e0011 */
[----:B------:R-:W-:-:S07]  /*0970*/  MOV R8, 0x990 ;  /* 0x0000099000087802 */ /* 0x000fce0000000f00 */
[----:B------:R-:W-:Y:S05]  /*0980*/  CALL.REL.NOINC `($__internal_0_$__cuda_sm3x_div_rn_noftz_f32_slowpath) ;  /* 0x0000001800e47944 */ /* 0x000fea0003c00000 */
[----:B------:R-:W-:-:S07]  /*0990*/  MOV R3, R0 ;  /* 0x0000000000037202 */ /* 0x000fce0000000f00 */
.L_x_9:
[----:B------:R-:W-:Y:S05]  /*09a0*/  BSYNC.RECONVERGENT B2 ;  /* 0x0000000000027941 */ /* 0x000fea0003800200 */
.L_x_8:
[C---:B------:R-:W-:Y:S01]  /*09b0*/  LEA R8, R12.reuse, UR9, 0x2 ;  /* 0x000000090c087c11 */ /* 0x040fe2000f8e10ff */
[----:B------:R-:W-:Y:S01]  /*09c0*/  LDS R0, [R6] ;  /* 0x0000000006007984 */ /* 0x000fe20000000800 */
[C---:B------:R-:W-:Y:S01]  /*09d0*/  LEA R16, R12.reuse, UR10, 0x2 ;  /* 0x0000000a0c107c11 */ /* 0x040fe2000f8e10ff */
[----:B------:R-:W-:Y:S01]  /*09e0*/  BSSY.RECONVERGENT B2, `(.L_x_10) ;  /* 0x0000034000027945 */ /* 0x000fe20003800200 */
[----:B------:R-:W-:Y:S02]  /*09f0*/  LEA R20, R12, UR4, 0x2 ;  /* 0x000000040c147c11 */ /* 0x000fe4000f8e10ff */
[----:B------:R-:W0:Y:S01]  /*0a00*/  LDS R8, [R8] ;  /* 0x0000000008087984 */ /* 0x000e220000000800 */
[C---:B------:R-:W-:Y:S02]  /*0a10*/  LEA R10, R14.reuse, UR4, 0x2 ;  /* 0x000000040e0a7c11 */ /* 0x040fe4000f8e10ff */
[C---:B------:R-:W-:Y:S01]  /*0a20*/  LEA R18, R14.reuse, UR10, 0x2 ;  /* 0x0000000a0e127c11 */ /* 0x040fe2000f8e10ff */
[----:B------:R-:W1:Y:S01]  /*0a30*/  LDS R16, [R16] ;  /* 0x0000000010107984 */ /* 0x000e620000000800 */
[----:B------:R-:W-:-:S02]  /*0a40*/  LEA R14, R14, UR9, 0x2 ;  /* 0x000000090e0e7c11 */ /* 0x000fc4000f8e10ff */
[----:B------:R-:W-:Y:S01]  /*0a50*/  FSEL R11, RZ, 1, !P0 ;  /* 0x3f800000ff0b7808 */ /* 0x000fe20004000000 */
[----:B------:R-:W2:Y:S01]  /*0a60*/  LDS R20, [R20] ;  /* 0x0000000014147984 */ /* 0x000ea20000000800 */
[----:B------:R-:W-:-:S03]  /*0a70*/  LEA R15, R2, R15, 0x1 ;  /* 0x0000000f020f7211 */ /* 0x000fc600078e08ff */
[----:B------:R-:W3:Y:S04]  /*0a80*/  LDS R12, [R4] ;  /* 0x00000000040c7984 */ /* 0x000ee80000000800 */
[----:B------:R-:W4:Y:S04]  /*0a90*/  LDS R10, [R10] ;  /* 0x000000000a0a7984 */ /* 0x000f280000000800 */
[----:B------:R-:W5:Y:S04]  /*0aa0*/  LDS R18, [R18] ;  /* 0x0000000012127984 */ /* 0x000f680000000800 */
[----:B------:R-:W5:Y:S01]  /*0ab0*/  LDS R14, [R14] ;  /* 0x000000000e0e7984 */ /* 0x000f620000000800 */
[----:B0-----:R-:W-:Y:S01]  /*0ac0*/  FMUL R17, R8, R11 ;  /* 0x0000000b08117220 */ /* 0x001fe20000400000 */
[----:B------:R-:W-:-:S02]  /*0ad0*/  IMAD R8, R2, -0x4, R9 ;  /* 0xfffffffc02087824 */ /* 0x000fc400078e0209 */
[----:B-1----:R-:W-:Y:S01]  /*0ae0*/  FMUL R19, R11, R16 ;  /* 0x000000100b137220 */ /* 0x002fe20000400000 */
[-C--:B------:R-:W-:Y:S01]  /*0af0*/  FFMA R0, R17, -R13.reuse, R0 ;  /* 0x8000000d11007223 */ /* 0x080fe20000000000 */
[----:B------:R-:W-:Y:S01]  /*0b00*/  BAR.SYNC.DEFER_BLOCKING 0x0 ;  /* 0x0000000000007b1d */ /* 0x000fe20000010000 */
[----:B------:R-:W-:Y:S01]  /*0b10*/  ISETP.GT.AND P0, PT, R8, -0x1, PT ;  /* 0xffffffff0800780c */ /* 0x000fe20003f04270 */
[----:B--2---:R-:W-:Y:S01]  /*0b20*/  FMUL R20, R11, -R20 ;  /* 0x800000140b147220 */ /* 0x004fe20000400000 */
[----:B------:R-:W-:Y:S02]  /*0b30*/  FSEL R11, RZ, 1, P1 ;  /* 0x3f800000ff0b7808 */ /* 0x000fe40000800000 */
[----:B------:R-:W-:Y:S01]  /*0b40*/  ISETP.GE.U32.AND P1, PT, R15, UR14, PT ;  /* 0x0000000e0f007c0c */ /* 0x000fe2000bf26070 */
[-C--:B------:R-:W-:Y:S01]  /*0b50*/  FMUL R20, R20, R13.reuse ;  /* 0x0000000d14147220 */ /* 0x080fe20000400000 */
[----:B---3--:R-:W-:Y:S01]  /*0b60*/  FFMA R12, R19, -R13, R12 ;  /* 0x8000000d130c7223 */ /* 0x008fe2000000000c */
[----:B----4-:R-:W-:Y:S01]  /*0b70*/  FMUL R13, R10, R11 ;  /* 0x0000000b0a0d7220 */ /* 0x010fe20000400000 */
[----:B-----5:R-:W-:-:S03]  /*0b80*/  FMUL R17, R11, R18 ;  /* 0x000000120b117220 */ /* 0x020fc60000400000 */
[-C--:B------:R-:W-:Y:S01]  /*0b90*/  FFMA R13, R13, -R3.reuse, R0 ;  /* 0x800000030d0d7223 */ /* 0x080fe20000000000 */
[----:B------:R-:W-:Y:S01]  /*0ba0*/  FMUL R14, R11, -R14 ;  /* 0x8000000e0b0e7220 */ /* 0x000fe20000400000 */
[-C--:B------:R-:W-:Y:S01]  /*0bb0*/  FFMA R17, R17, -R3.reuse, R12 ;  /* 0x8000000311117223 */ /* 0x080fe2000000000c */
[----:B------:R-:W-:Y:S02]  /*0bc0*/  SEL R12, R8, RZ, P0 ;  /* 0x000000ff080c7207 */ /* 0x000fe40000000000 */
[----:B------:R-:W-:Y:S01]  /*0bd0*/  FMUL R14, R14, R3 ;  /* 0x000000030e0e7220 */ /* 0x000fe20000400000 */
[----:B------:R-:W-:Y:S01]  /*0be0*/  STS [R6], R13 ;  /* 0x0000000d06007388 */ /* 0x000fe20000000800 */
[----:B------:R-:W-:-:S03]  /*0bf0*/  LEA R3, R12, UR8, 0x2 ;  /* 0x000000080c037c11 */ /* 0x000fc6000f8e10ff */
[----:B------:R-:W-:Y:S04]  /*0c00*/  STS [R4], R17 ;  /* 0x0000001104007388 */ /* 0x000fe80000000800 */
[----:B------:R-:W-:Y:S04]  /*0c10*/  STS [R7], R20 ;  /* 0x0000001407007388 */ /* 0x000fe80000000800 */
[----:B------:R0:W-:Y:S01]  /*0c20*/  STS [R5], R14 ;  /* 0x0000000e05007388 */ /* 0x0001e20000000800 */
[----:B------:R-:W-:Y:S01]  /*0c30*/  BAR.SYNC.DEFER_BLOCKING 0x0 ;  /* 0x0000000000007b1d */ /* 0x000fe20000010000 */
[----:B0-----:R-:W-:-:S05]  /*0c40*/  SEL R14, R15, UR5, !P1 ;  /* 0x000000050f0e7c07 */ /* 0x001fca000c800000 */
        /* <DEDUP_REMOVED lines=13> */
.L_x_11:
[----:B------:R-:W-:Y:S05]  /*0d20*/  BSYNC.RECONVERGENT B2 ;  /* 0x0000000000027941 */ /* 0x000fea0003800200 */
.L_x_10:
        /* <DEDUP_REMOVED lines=15> */
[----:B------:R-:W-:-:S07]  /*0e20*/  MOV R3, R0 ;  /* 0x0000000000037202 */ /* 0x000fce0000000f00 */
.L_x_13:
[----:B------:R-:W-:Y:S05]  /*0e30*/  BSYNC.RECONVERGENT B2 ;  /* 0x0000000000027941 */ /* 0x000fea0003800200 */
.L_x_12:
        /* <DEDUP_REMOVED lines=11> */
[----:B------:R-:W2:Y:S04]  /*0ef0*/  LDS R20, [R20] ;  /* 0x0000000014147984 */ /* 0x000ea80000000800 */
[----:B------:R-:W3:Y:S04]  /*0f00*/  LDS R12, [R4] ;  /* 0x00000000040c7984 */ /* 0x000ee80000000800 */
[----:B------:R-:W4:Y:S04]  /*0f10*/  LDS R10, [R10] ;  /* 0x000000000a0a7984 */ /* 0x000f280000000800 */
[----:B------:R-:W5:Y:S04]  /*0f20*/  LDS R18, [R18] ;  /* 0x0000000012127984 */ /* 0x000f680000000800 */
[----:B------:R-:W5:Y:S01]  /*0f30*/  LDS R14, [R14] ;  /* 0x000000000e0e7984 */ /* 0x000f620000000800 */
[----:B0-----:R-:W-:Y:S01]  /*0f40*/  FMUL R17, R8, R11 ;  /* 0x0000000b08117220 */ /* 0x001fe20000400000 */
[----:B------:R-:W-:-:S02]  /*0f50*/  IMAD R8, R2, -0x8, R9 ;  /* 0xfffffff802087824 */ /* 0x000fc400078e0209 */
[----:B-1----:R-:W-:Y:S01]  /*0f60*/  FMUL R19, R11, R16 ;  /* 0x000000100b137220 */ /* 0x002fe20000400000 */
[----:B------:R-:W-:Y:S01]  /*0f70*/  FFMA R0, R17, -R13, R0 ;  /* 0x8000000d11007223 */ /* 0x000fe20000000000 */
[----:B------:R-:W-:Y:S01]  /*0f80*/  BAR.SYNC.DEFER_BLOCKING 0x0 ;  /* 0x0000000000007b1d */ /* 0x000fe20000010000 */
[----:B------:R-:W-:Y:S01]  /*0f90*/  ISETP.GT.AND P0, PT, R8, -0x1, PT ;  /* 0xffffffff0800780c */ /* 0x000fe20003f04270 */
[----:B--2---:R-:W-:Y:S01]  /*0fa0*/  FMUL R20, R11, -R20 ;  /* 0x800000140b147220 */ /* 0x004fe20000400000 */
[----:B------:R-:W-:-:S03]  /*0fb0*/  FSEL R11, RZ, 1, P1 ;  /* 0x3f800000ff0b7808 */ /* 0x000fc60000800000 */
        /* <DEDUP_REMOVED lines=9> */
[----:B------:R0:W-:Y:S01]  /*1050*/  STS [R6], R13 ;  /* 0x0000000d06007388 */ /* 0x0001e20000000800 */
[----:B------:R-:W-:-:S03]  /*1060*/  LEA R3, R12, UR8, 0x2 ;  /* 0x000000080c037c11 */ /* 0x000fc6000f8e10ff */
[----:B------:R-:W-:Y:S04]  /*1070*/  STS [R4], R17 ;  /* 0x0000001104007388 */ /* 0x000fe80000000800 */
[----:B------:R-:W-:Y:S01]  /*1080*/  STS [R7], R20 ;  /* 0x0000001407007388 */ /* 0x000fe20000000800 */
[----:B0-----:R-:W-:-:S03]  /*1090*/  IMAD R13, R2, 0x4, R15 ;  /* 0x00000004020d7824 */ /* 0x001fc600078e020f */
[----:B------:R-:W-:Y:S01]  /*10a0*/  STS [R5], R14 ;  /* 0x0000000e05007388 */ /* 0x000fe20000000800 */
[----:B------:R-:W-:Y:S01]  /*10b0*/  BAR.SYNC.DEFER_BLOCKING 0x0 ;  /* 0x0000000000007b1d */ /* 0x000fe20000010000 */
[----:B------:R-:W-:-:S04]  /*10c0*/  ISETP.GE.U32.AND P1, PT, R13, UR14, PT ;  /* 0x0000000e0d007c0c */ /* 0x000fc8000bf26070 */
[----:B------:R-:W-:Y:S01]  /*10d0*/  SEL R13, R13, UR5, !P1 ;  /* 0x000000050d0d7c07 */ /* 0x000fe2000c800000 */
        /* <DEDUP_REMOVED lines=13> */
.L_x_15:
[----:B------:R-:W-:Y:S05]  /*11b0*/  BSYNC.RECONVERGENT B2 ;  /* 0x0000000000027941 */ /* 0x000fea0003800200 */
.L_x_14:
        /* <DEDUP_REMOVED lines=16> */
.L_x_17:
[----:B------:R-:W-:Y:S05]  /*12c0*/  BSYNC.RECONVERGENT B2 ;  /* 0x0000000000027941 */ /* 0x000fea0003800200 */
.L_x_16:
[C---:B------:R-:W-:Y:S01]  /*12d0*/  LEA R0, R12.reuse, UR9, 0x2 ;  /* 0x000000090c007c11 */ /* 0x040fe2000f8e10ff */
[----:B------:R-:W-:Y:S01]  /*12e0*/  LDS R11, [R6] ;  /* 0x00000000060b7984 */ /* 0x000fe20000000800 */
[C---:B------:R-:W-:Y:S01]  /*12f0*/  LEA R10, R12.reuse, UR10, 0x2 ;  /* 0x0000000a0c0a7c11 */ /* 0x040fe2000f8e10ff */
[----:B------:R-:W-:Y:S01]  /*1300*/  UIADD3 UR6, UPT, UPT, UR6, 0x4, URZ ;  /* 0x0000000406067890 */ /* 0x000fe2000fffe0ff */
[----:B------:R-:W-:Y:S01]  /*1310*/  LEA R16, R12, UR4, 0x2 ;  /* 0x000000040c107c11 */ /* 0x000fe2000f8e10ff */
[----:B------:R-:W-:Y:S01]  /*1320*/  LDS R17, [R4] ;  /* 0x0000000004117984 */ /* 0x000fe20000000800 */
[C---:B------:R-:W-:Y:S01]  /*1330*/  LEA R8, R13.reuse, UR4, 0x2 ;  /* 0x000000040d087c11 */ /* 0x040fe2000f8e10ff */
[----:B------:R-:W-:Y:S01]  /*1340*/  UISETP.NE.AND UP0, UPT, UR6, URZ, UPT ;  /* 0x000000ff0600728c */ /* 0x000fe2000bf05270 */
[C---:B------:R-:W-:Y:S01]  /*1350*/  LEA R12, R13.reuse, UR10, 0x2 ;  /* 0x0000000a0d0c7c11 */ /* 0x040fe2000f8e10ff */
[----:B------:R-:W0:Y:S01]  /*1360*/  LDS R0, [R0] ;  /* 0x0000000000007984 */ /* 0x000e220000000800 */
[----:B------:R-:W-:-:S02]  /*1370*/  LEA R18, R13, UR9, 0x2 ;  /* 0x000000090d127c11 */ /* 0x000fc4000f8e10ff */
[----:B------:R-:W-:Y:S01]  /*1380*/  FSEL R13, RZ, 1, !P0 ;  /* 0x3f800000ff0d7808 */ /* 0x000fe20004000000 */
[----:B------:R-:W1:Y:S01]  /*1390*/  LDS R10, [R10] ;  /* 0x000000000a0a7984 */ /* 0x000e620000000800 */
[----:B------:R-:W-:Y:S02]  /*13a0*/  FSEL R15, RZ, 1, P1 ;  /* 0x3f800000ff0f7808 */ /* 0x000fe40000800000 */
[----:B------:R-:W-:Y:S01]  /*13b0*/  SHF.L.U32 R2, R2, 0x4, RZ ;  /* 0x0000000402027819 */ /* 0x000fe200000006ff */
[----:B------:R-:W2:Y:S04]  /*13c0*/  LDS R8, [R8] ;  /* 0x0000000008087984 */ /* 0x000ea80000000800 */
[----:B------:R-:W3:Y:S04]  /*13d0*/  LDS R12, [R12] ;  /* 0x000000000c0c7984 */ /* 0x000ee80000000800 */
[----:B------:R-:W4:Y:S04]  /*13e0*/  LDS R16, [R16] ;  /* 0x0000000010107984 */ /* 0x000f280000000800 */
[----:B------:R-:W5:Y:S01]  /*13f0*/  LDS R18, [R18] ;  /* 0x0000000012127984 */ /* 0x000f620000000800 */
[----:B0-----:R-:W-:Y:S01]  /*1400*/  FMUL R0, R0, R13 ;  /* 0x0000000d00007220 */ /* 0x001fe20000400000 */
[----:B-1----:R-:W-:-:S03]  /*1410*/  FMUL R10, R13, R10 ;  /* 0x0000000a0d0a7220 */ /* 0x002fc60000400000 */
[-C--:B------:R-:W-:Y:S01]  /*1420*/  FFMA R0, R0, -R14.reuse, R11 ;  /* 0x8000000e00007223 */ /* 0x080fe2000000000b */
[----:B------:R-:W-:Y:S01]  /*1430*/  FFMA R10, R10, -R14, R17 ;  /* 0x8000000e0a0a7223 */ /* 0x000fe20000000011 */
[----:B--2---:R-:W-:Y:S01]  /*1440*/  FMUL R11, R8, R15 ;  /* 0x0000000f080b7220 */ /* 0x004fe20000400000 */
[----:B---3--:R-:W-:-:S03]  /*1450*/  FMUL R17, R15, R12 ;  /* 0x0000000c0f117220 */ /* 0x008fc60000400000 */
[-C--:B------:R-:W-:Y:S01]  /*1460*/  FFMA R11, R11, -R3.reuse, R0 ;  /* 0x800000030b0b7223 */ /* 0x080fe20000000000 */
[----:B------:R-:W-:Y:S01]  /*1470*/  BAR.SYNC.DEFER_BLOCKING 0x0 ;  /* 0x0000000000007b1d */ /* 0x000fe20000010000 */
[----:B----4-:R-:W-:Y:S01]  /*1480*/  FMUL R13, R13, -R16 ;  /* 0x800000100d0d7220 */ /* 0x010fe20000400000 */
[-C--:B------:R-:W-:Y:S01]  /*1490*/  FFMA R17, R17, -R3.reuse, R10 ;  /* 0x8000000311117223 */ /* 0x080fe2000000000a */
[----:B-----5:R-:W-:Y:S02]  /*14a0*/  FMUL R8, R15, -R18 ;  /* 0x800000120f087220 */ /* 0x020fe40000400000 */
[----:B------:R-:W-:Y:S02]  /*14b0*/  FMUL R14, R13, R14 ;  /* 0x0000000e0d0e7220 */ /* 0x000fe40000400000 */
[----:B------:R-:W-:Y:S01]  /*14c0*/  FMUL R8, R8, R3 ;  /* 0x0000000308087220 */ /* 0x000fe20000400000 */
[----:B------:R1:W-:Y:S04]  /*14d0*/  STS [R6], R11 ;  /* 0x0000000b06007388 */ /* 0x0003e80000000800 */
[----:B------:R1:W-:Y:S04]  /*14e0*/  STS [R4], R17 ;  /* 0x0000001104007388 */ /* 0x0003e80000000800 */
[----:B------:R1:W-:Y:S04]  /*14f0*/  STS [R7], R14 ;  /* 0x0000000e07007388 */ /* 0x0003e80000000800 */
[----:B------:R1:W-:Y:S01]  /*1500*/  STS [R5], R8 ;  /* 0x0000000805007388 */ /* 0x0003e20000000800 */
[----:B------:R-:W-:Y:S06]  /*1510*/  BAR.SYNC.DEFER_BLOCKING 0x0 ;  /* 0x0000000000007b1d */ /* 0x000fec0000010000 */
[----:B------:R-:W-:Y:S05]  /*1520*/  BRA.U UP0, `(.L_x_18) ;  /* 0xffffffed00607547 */ /* 0x000fea000b83ffff */
.L_x_1:
[----:B------:R-:W-:-:S09]  /*1530*/  UISETP.NE.AND UP0, UPT, UR11, URZ, UPT ;  /* 0x000000ff0b00728c */ /* 0x000fd2000bf05270 */
[----:B------:R-:W-:Y:S05]  /*1540*/  BRA.U !UP0, `(.L_x_0) ;  /* 0x0000000d08947547 */ /* 0x000fea000b800000 */
[----:B------:R-:W-:-:S09]  /*1550*/  UISETP.NE.AND UP0, UPT, UR11, 0x1, UPT ;  /* 0x000000010b00788c */ /* 0x000fd2000bf05270 */
[----:B------:R-:W-:Y:S05]  /*1560*/  BRA.U !UP0, `(.L_x_19) ;  /* 0x0000000908547547 */ /* 0x000fea000b800000 */
[C---:B-1----:R-:W-:Y:S01]  /*1570*/  IADD3 R14, PT, PT, -R2.reuse, R9, RZ ;  /* 0x00000009020e7210 */ /* 0x042fe20007ffe1ff */
[----:B------:R-:W-:Y:S01]  /*1580*/  LDS R0, [R7] ;  /* 0x0000000007007984 */ /* 0x000fe20000000800 */
[----:B------:R-:W0:Y:S01]  /*1590*/  LDCU UR6, c[0x0][0x3a8] ;  /* 0x00007500ff0677ac */ /* 0x000e220008000800 */
[----:B------:R-:W-:Y:S01]  /*15a0*/  IMAD.IADD R15, R2, 0x1, R9 ;  /* 0x00000001020f7824 */ /* 0x000fe200078e0209 */
[C---:B------:R-:W-:Y:S01]  /*15b0*/  ISETP.GT.AND P0, PT, R14.reuse, -0x1, PT ;  /* 0xffffffff0e00780c */ /* 0x040fe20003f04270 */
[----:B------:R-:W-:Y:S03]  /*15c0*/  BSSY.RECONVERGENT B2, `(.L_x_20) ;  /* 0x0000011000027945 */ /* 0x000fe60003800200 */
[----:B------:R-:W-:-:S04]  /*15d0*/  SEL R14, R14, RZ, P0 ;  /* 0x000000ff0e0e7207 */ /* 0x000fc80000000000 */
[----:B------:R-:W-:-:S06]  /*15e0*/  LEA R3, R14, UR8, 0x2 ;  /* 0x000000080e037c11 */ /* 0x000fcc000f8e10ff */
[----:B------:R-:W1:Y:S01]  /*15f0*/  LDS R3, [R3] ;  /* 0x0000000003037984 */ /* 0x000e620000000800 */
[----:B0-----:R-:W-:-:S04]  /*1600*/  ISETP.GE.U32.AND P1, PT, R15, UR6, PT ;  /* 0x000000060f007c0c */ /* 0x001fc8000bf26070 */
[----:B------:R-:W-:Y:S01]  /*1610*/  SEL R13, R15, UR5, !P1 ;  /* 0x000000050f0d7c07 */ /* 0x000fe2000c800000 */
[----:B-1----:R-:W0:Y:S08]  /*1620*/  MUFU.RCP R8, R3 ;  /* 0x0000000300087308 */ /* 0x002e300000001000 */
        /* <DEDUP_REMOVED lines=10> */
.L_x_21:
[----:B------:R-:W-:Y:S05]  /*16d0*/  BSYNC.RECONVERGENT B2 ;  /* 0x0000000000027941 */ /* 0x000fea0003800200 */
.L_x_20:
        /* <DEDUP_REMOVED lines=16> */
.L_x_23:
[----:B------:R-:W-:Y:S05]  /*17e0*/  BSYNC.RECONVERGENT B2 ;  /* 0x0000000000027941 */ /* 0x000fea0003800200 */
.L_x_22:
[C---:B------:R-:W-:Y:S01]  /*17f0*/  LEA R0, R14.reuse, UR9, 0x2 ;  /* 0x000000090e007c11 */ /* 0x040fe2000f8e10ff */
[----:B------:R-:W-:Y:S01]  /*1800*/  LDS R11, [R6] ;  /* 0x00000000060b7984 */ /* 0x000fe20000000800 */
[----:B------:R-:W-:Y:S01]  /*1810*/  LEA R10, R14, UR10, 0x2 ;  /* 0x0000000a0e0a7c11 */ /* 0x000fe2000f8e10ff */
[----:B------:R-:W-:Y:S01]  /*1820*/  IMAD R20, R2, -0x2, R9 ;  /* 0xfffffffe02147824 */ /* 0x000fe200078e0209 */
[----:B------:R-:W-:Y:S01]  /*1830*/  LEA R16, R14, UR4, 0x2 ;  /* 0x000000040e107c11 */ /* 0x000fe2000f8e10ff */
[----:B------:R-:W-:Y:S01]  /*1840*/  LDS R17, [R4] ;  /* 0x0000000004117984 */ /* 0x000fe20000000800 */
[C---:B------:R-:W-:Y:S01]  /*1850*/  LEA R8, R13.reuse, UR4, 0x2 ;  /* 0x000000040d087c11 */ /* 0x040fe2000f8e10ff */
[----:B------:R-:W0:Y:S01]  /*1860*/  LDCU UR6, c[0x0][0x3a8] ;  /* 0x00007500ff0677ac */ /* 0x000e220008000800 */
[C---:B------:R-:W-:Y:S01]  /*1870*/  LEA R14, R13.reuse, UR10, 0x2 ;  /* 0x0000000a0d0e7c11 */ /* 0x040fe2000f8e10ff */
[----:B------:R-:W1:Y:S01]  /*1880*/  LDS R0, [R0] ;  /* 0x0000000000007984 */ /* 0x000e620000000800 */
[----:B------:R-:W-:Y:S01]  /*1890*/  LEA R18, R13, UR9, 0x2 ;  /* 0x000000090d127c11 */ /* 0x000fe2000f8e10ff */
[----:B------:R-:W-:Y:S01]  /*18a0*/  BSSY.RECONVERGENT B2, `(.L_x_24) ;  /* 0x000002d000027945 */ /* 0x000fe20003800200 */
[----:B------:R-:W-:Y:S01]  /*18b0*/  FSEL R13, RZ, 1, !P0 ;  /* 0x3f800000ff0d7808 */ /* 0x000fe20004000000 */
[----:B------:R-:W2:Y:S01]  /*18c0*/  LDS R10, [R10] ;  /* 0x000000000a0a7984 */ /* 0x000ea20000000800 */
[----:B------:R-:W-:-:S03]  /*18d0*/  ISETP.GT.AND P0, PT, R20, -0x1, PT ;  /* 0xffffffff1400780c */ /* 0x000fc60003f04270 */
[----:B------:R-:W3:Y:S04]  /*18e0*/  LDS R16, [R16] ;  /* 0x0000000010107984 */ /* 0x000ee80000000800 */
[----:B------:R-:W4:Y:S04]  /*18f0*/  LDS R8, [R8] ;  /* 0x0000000008087984 */ /* 0x000f280000000800 */
[----:B------:R-:W5:Y:S04]  /*1900*/  LDS R14, [R14] ;  /* 0x000000000e0e7984 */ /* 0x000f680000000800 */
[----:B------:R-:W0:Y:S01]  /*1910*/  LDS R18, [R18] ;  /* 0x0000000012127984 */ /* 0x000e220000000800 */
[----:B-1----:R-:W-:Y:S01]  /*1920*/  FMUL R0, R0, R13 ;  /* 0x0000000d00007220 */ /* 0x002fe20000400000 */
[----:B--2---:R-:W-:-:S03]  /*1930*/  FMUL R10, R13, R10 ;  /* 0x0000000a0d0a7220 */ /* 0x004fc60000400000 */
[----:B------:R-:W-:Y:S01]  /*1940*/  FFMA R0, R0, -R12, R11 ;  /* 0x8000000c00007223 */ /* 0x000fe2000000000b */
[----:B---3--:R-:W-:Y:S01]  /*1950*/  FMUL R19, R13, -R16 ;  /* 0x800000100d137220 */ /* 0x008fe20000400000 */
[----:B------:R-:W-:Y:S01]  /*1960*/  FSEL R13, RZ, 1, P1 ;  /* 0x3f800000ff0d7808 */ /* 0x000fe20000800000 */
[-C--:B------:R-:W-:Y:S02]  /*1970*/  FFMA R10, R10, -R12.reuse, R17 ;  /* 0x8000000c0a0a7223 */ /* 0x080fe40000000011 */
[----:B------:R-:W-:Y:S01]  /*1980*/  FMUL R16, R19, R12 ;  /* 0x0000000c13107220 */ /* 0x000fe20000400000 */
[----:B------:R-:W-:Y:S01]  /*1990*/  SEL R12, R20, RZ, P0 ;  /* 0x000000ff140c7207 */ /* 0x000fe20000000000 */
[----:B----4-:R-:W-:Y:S01]  /*19a0*/  FMUL R11, R8, R13 ;  /* 0x0000000d080b7220 */ /* 0x010fe20000400000 */
[----:B-----5:R-:W-:-:S03]  /*19b0*/  FMUL R17, R13, R14 ;  /* 0x0000000e0d117220 */ /* 0x020fc60000400000 */
[-C--:B------:R-:W-:Y:S01]  /*19c0*/  FFMA R11, R11, -R3.reuse, R0 ;  /* 0x800000030b0b7223 */ /* 0x080fe20000000000 */
[----:B------:R-:W-:Y:S01]  /*19d0*/  BAR.SYNC.DEFER_BLOCKING 0x0 ;  /* 0x0000000000007b1d */ /* 0x000fe20000010000 */
[----:B0-----:R-:W-:Y:S01]  /*19e0*/  FMUL R18, R13, -R18 ;  /* 0x800000120d127220 */ /* 0x001fe20000400000 */
        /* <DEDUP_REMOVED lines=13> */
[----:B------:R-:W-:Y:S01]  /*1ac0*/  FFMA R11, R8, R13, R8 ;  /* 0x0000000d080b7223 */ /* 0x000fe20000000008 */
[----:B------:R-:W-:-:S03]  /*1ad0*/  IADD3 R13, PT, PT, R2, R15, RZ ;  /* 0x0000000f020d7210 */ /* 0x000fc60007ffe0ff */
[----:B------:R-:W-:Y:S01]  /*1ae0*/  FFMA R14, R0, R11, RZ ;  /* 0x0000000b000e7223 */ /* 0x000fe200000000ff */
[----:B------:R-:W-:-:S03]  /*1af0*/  ISETP.GE.U32.AND P1, PT, R13, UR6, PT ;  /* 0x000000060d007c0c */ /* 0x000fc6000bf26070 */
[----:B------:R-:W-:Y:S01]  /*1b00*/  FFMA R8, -R3, R14, R0 ;  /* 0x0000000e03087223 */ /* 0x000fe20000000100 */
[----:B------:R-:W-:-:S03]  /*1b10*/  SEL R13, R13, UR5, !P1 ;  /* 0x000000050d0d7c07 */ /* 0x000fc6000c800000 */
[----:B------:R-:W-:Y:S01]  /*1b20*/  FFMA R14, R11, R8, R14 ;  /* 0x000000080b0e7223 */ /* 0x000fe2000000000e */
[----:B-1----:R-:W-:Y:S06]  /*1b30*/  @!P2 BRA `(.L_x_25) ;  /* 0x00000000000ca947 */ /* 0x002fec0003800000 */
[----:B------:R-:W-:-:S07]  /*1b40*/  MOV R8, 0x1b60 ;  /* 0x00001b6000087802 */ /* 0x000fce0000000f00 */
[----:B------:R-:W-:Y:S05]  /*1b50*/  CALL.REL.NOINC `($__internal_0_$__cuda_sm3x_div_rn_noftz_f32_slowpath) ;  /* 0x0000000800707944 */ /* 0x000fea0003c00000 */
[----:B------:R-:W-:-:S07]  /*1b60*/  MOV R14, R0 ;  /* 0x00000000000e7202 */ /* 0x000fce0000000f00 */
.L_x_25:
[----:B------:R-:W-:Y:S05]  /*1b70*/  BSYNC.RECONVERGENT B2 ;  /* 0x0000000000027941 */ /* 0x000fea0003800200 */
.L_x_24:
        /* <DEDUP_REMOVED lines=16> */
.L_x_27:
[----:B------:R-:W-:Y:S05]  /*1c80*/  BSYNC.RECONVERGENT B2 ;  /* 0x0000000000027941 */ /* 0x000fea0003800200 */
.L_x_26:
[C---:B------:R-:W-:Y:S01]  /*1c90*/  LEA R0, R12.reuse, UR9, 0x2 ;  /* 0x000000090c007c11 */ /* 0x040fe2000f8e10ff */
[----:B------:R-:W-:Y:S01]  /*1ca0*/  LDS R11, [R6] ;  /* 0x00000000060b7984 */ /* 0x000fe20000000800 */
[C---:B------:R-:W-:Y:S02]  /*1cb0*/  LEA R10, R12.reuse, UR10, 0x2 ;  /* 0x0000000a0c0a7c11 */ /* 0x040fe4000f8e10ff */
[----:B------:R-:W-:Y:S01]  /*1cc0*/  LEA R16, R12, UR4, 0x2 ;  /* 0x000000040c107c11 */ /* 0x000fe2000f8e10ff */
[----:B------:R-:W-:Y:S01]  /*1cd0*/  LDS R17, [R4] ;  /* 0x0000000004117984 */ /* 0x000fe20000000800 */
[C---:B------:R-:W-:Y:S02]  /*1ce0*/  LEA R8, R13.reuse, UR4, 0x2 ;  /* 0x000000040d087c11 */ /* 0x040fe4000f8e10ff */
        /* <DEDUP_REMOVED lines=29> */
.L_x_19:
[----:B------:R-:W2:Y:S02]  /*1ec0*/  LDCU UR6, c[0x0][0x3ac] ;  /* 0x00007580ff0677ac */ /* 0x000ea40008000800 */
[----:B--2---:R-:W-:-:S04]  /*1ed0*/  ULOP3.LUT UR6, UR6, 0x1, URZ, 0xc0, !UPT ;  /* 0x0000000106067892 */ /* 0x004fc8000f8ec0ff */
[----:B------:R-:W-:-:S09]  /*1ee0*/  UISETP.NE.U32.AND UP0, UPT, UR6, 0x1, UPT ;  /* 0x000000010600788c */ /* 0x000fd2000bf05070 */
[----:B------:R-:W-:Y:S05]  /*1ef0*/  BRA.U UP0, `(.L_x_0) ;  /* 0x0000000500287547 */ /* 0x000fea000b800000 */
[C---:B------:R-:W-:Y:S01]  /*1f00*/  IMAD.IADD R12, R9.reuse, 0x1, -R2 ;  /* 0x00000001090c7824 */ /* 0x040fe200078e0a02 */
[----:B------:R-:W-:Y:S01]  /*1f10*/  LDS R0, [R7] ;  /* 0x0000000007007984 */ /* 0x000fe20000000800 */
[----:B------:R-:W2:Y:S01]  /*1f20*/  LDCU UR6, c[0x0][0x3a8] ;  /* 0x00007500ff0677ac */ /* 0x000ea20008000800 */
[----:B------:R-:W-:Y:S01]  /*1f30*/  IADD3 R2, PT, PT, R9, R2, RZ ;  /* 0x0000000209027210 */ /* 0x000fe20007ffe0ff */
[----:B------:R-:W-:Y:S01]  /*1f40*/  BSSY.RECONVERGENT B2, `(.L_x_28) ;  /* 0x0000012000027945 */ /* 0x000fe20003800200 */
[----:B------:R-:W-:-:S04]  /*1f50*/  ISETP.GT.AND P0, PT, R12, -0x1, PT ;  /* 0xffffffff0c00780c */ /* 0x000fc80003f04270 */
[----:B------:R-:W-:-:S04]  /*1f60*/  SEL R12, R12, RZ, P0 ;  /* 0x000000ff0c0c7207 */ /* 0x000fc80000000000 */
[----:B------:R-:W-:-:S06]  /*1f70*/  LEA R3, R12, UR8, 0x2 ;  /* 0x000000080c037c11 */ /* 0x000fcc000f8e10ff */
[----:B------:R-:W0:Y:S01]  /*1f80*/  LDS R3, [R3] ;  /* 0x0000000003037984 */ /* 0x000e220000000800 */
[----:B--2---:R-:W-:-:S04]  /*1f90*/  ISETP.GE.U32.AND P1, PT, R2, UR6, PT ;  /* 0x0000000602007c0c */ /* 0x004fc8000bf26070 */
[----:B------:R-:W-:Y:S01]  /*1fa0*/  SEL R2, R2, UR5, !P1 ;  /* 0x0000000502027c07 */ /* 0x000fe2000c800000 */
[----:B01----:R-:W0:Y:S08]  /*1fb0*/  MUFU.RCP R8, R3 ;  /* 0x0000000300087308 */ /* 0x003e300000001000 */
        /* <DEDUP_REMOVED lines=10> */
.L_x_29:
[----:B------:R-:W-:Y:S05]  /*2060*/  BSYNC.RECONVERGENT B2 ;  /* 0x0000000000027941 */ /* 0x000fea0003800200 */
.L_x_28:
        /* <DEDUP_REMOVED lines=16> */
.L_x_31:
[----:B------:R-:W-:Y:S05]  /*2170*/  BSYNC.RECONVERGENT B2 ;  /* 0x0000000000027941 */ /* 0x000fea0003800200 */
.L_x_30:
[C---:B------:R-:W-:Y:S01]  /*2180*/  LEA R8, R12.reuse, UR9, 0x2 ;  /* 0x000000090c087c11 */ /* 0x040fe2000f8e10ff */
[----:B------:R-:W-:Y:S01]  /*2190*/  LDS R0, [R6] ;  /* 0x0000000006007984 */ /* 0x000fe20000000800 */
[C---:B------:R-:W-:Y:S02]  /*21a0*/  LEA R14, R12.reuse, UR10, 0x2 ;  /* 0x0000000a0c0e7c11 */ /* 0x040fe4000f8e10ff */
[----:B------:R-:W-:Y:S02]  /*21b0*/  LEA R16, R12, UR4, 0x2 ;  /* 0x000000040c107c11 */ /* 0x000fe4000f8e10ff */
[C---:B------:R-:W-:Y:S01]  /*21c0*/  LEA R10, R2.reuse, UR4, 0x2 ;  /* 0x00000004020a7c11 */ /* 0x040fe2000f8e10ff */
[----:B------:R-:W0:Y:S01]  /*21d0*/  LDS R8, [R8] ;  /* 0x0000000008087984 */ /* 0x000e220000000800 */
[C---:B------:R-:W-:Y:S02]  /*21e0*/  LEA R12, R2.reuse, UR10, 0x2 ;  /* 0x0000000a020c7c11 */ /* 0x040fe4000f8e10ff */
[----:B------:R-:W-:Y:S01]  /*21f0*/  LEA R18, R2, UR9, 0x2 ;  /* 0x0000000902127c11 */ /* 0x000fe2000f8e10ff */
[----:B------:R-:W1:Y:S01]  /*2200*/  LDS R14, [R14] ;  /* 0x000000000e0e7984 */ /* 0x000e620000000800 */
[----:B------:R-:W-:-:S02]  /*2210*/  FSEL R11, RZ, 1, !P0 ;  /* 0x3f800000ff0b7808 */ /* 0x000fc40004000000 */
[----:B------:R-:W-:Y:S01]  /*2220*/  FSEL R17, RZ, 1, P1 ;  /* 0x3f800000ff117808 */ /* 0x000fe20000800000 */
[----:B------:R-:W2:Y:S04]  /*2230*/  LDS R2, [R4] ;  /* 0x0000000004027984 */ /* 0x000ea80000000800 */
[----:B------:R-:W3:Y:S04]  /*2240*/  LDS R10, [R10] ;  /* 0x000000000a0a7984 */ /* 0x000ee80000000800 */
[----:B------:R-:W4:Y:S04]  /*2250*/  LDS R12, [R12] ;  /* 0x000000000c0c7984 */ /* 0x000f280000000800 */
[----:B------:R-:W5:Y:S04]  /*2260*/  LDS R16, [R16] ;  /* 0x0000000010107984 */ /* 0x000f680000000800 */
[----:B------:R-:W5:Y:S01]  /*2270*/  LDS R18, [R18] ;  /* 0x0000000012127984 */ /* 0x000f620000000800 */
[----:B0-----:R-:W-:Y:S01]  /*2280*/  FMUL R15, R8, R11 ;  /* 0x0000000b080f7220 */ /* 0x001fe20000400000 */
[----:B-1----:R-:W-:-:S03]  /*2290*/  FMUL R19, R11, R14 ;  /* 0x0000000e0b137220 */ /* 0x002fc60000400000 */
[-C--:B------:R-:W-:Y:S01]  /*22a0*/  FFMA R0, R15, -R13.reuse, R0 ;  /* 0x8000000d0f007223 */ /* 0x080fe20000000000 */
[----:B--2---:R-:W-:Y:S01]  /*22b0*/  FFMA R2, R19, -R13, R2 ;  /* 0x8000000d13027223 */ /* 0x004fe20000000002 */
[----:B---3--:R-:W-:Y:S01]  /*22c0*/  FMUL R15, R10, R17 ;  /* 0x000000110a0f7220 */ /* 0x008fe20000400000 */
[----:B----4-:R-:W-:-:S03]  /*22d0*/  FMUL R19, R17, R12 ;  /* 0x0000000c11137220 */ /* 0x010fc60000400000 */
[-C--:B------:R-:W-:Y:S01]  /*22e0*/  FFMA R15, R15, -R3.reuse, R0 ;  /* 0x800000030f0f7223 */ /* 0x080fe20000000000 */
[----:B------:R-:W-:Y:S01]  /*22f0*/  BAR.SYNC.DEFER_BLOCKING 0x0 ;  /* 0x0000000000007b1d */ /* 0x000fe20000010000 */
[----:B-----5:R-:W-:Y:S01]  /*2300*/  FMUL R8, R11, -R16 ;  /* 0x800000100b087220 */ /* 0x020fe20000400000 */
[----:B------:R-:W-:Y:S01]  /*2310*/  FFMA R19, R19, -R3, R2 ;  /* 0x8000000313137223 */ /* 0x000fe20000000002 */
[----:B------:R-:W-:Y:S02]  /*2320*/  FMUL R10, R17, -R18 ;  /* 0x80000012110a7220 */ /* 0x000fe40000400000 */
[----:B------:R-:W-:Y:S02]  /*2330*/  FMUL R8, R8, R13 ;  /* 0x0000000d08087220 */ /* 0x000fe40000400000 */
[----:B------:R-:W-:Y:S01]  /*2340*/  FMUL R10, R10, R3 ;  /* 0x000000030a0a7220 */ /* 0x000fe20000400000 */
[----:B------:R2:W-:Y:S04]  /*2350*/  STS [R6], R15 ;  /* 0x0000000f06007388 */ /* 0x0005e80000000800 */
[----:B------:R2:W-:Y:S04]  /*2360*/  STS [R4], R19 ;  /* 0x0000001304007388 */ /* 0x0005e80000000800 */
[----:B------:R2:W-:Y:S04]  /*2370*/  STS [R7], R8 ;  /* 0x0000000807007388 */ /* 0x0005e80000000800 */
[----:B------:R2:W-:Y:S01]  /*2380*/  STS [R5], R10 ;  /* 0x0000000a05007388 */ /* 0x0005e20000000800 */
[----:B------:R-:W-:Y:S06]  /*2390*/  BAR.SYNC.DEFER_BLOCKING 0x0 ;  /* 0x0000000000007b1d */ /* 0x000fec0000010000 */
.L_x_0:
[----:B------:R-:W0:Y:S01]  /*23a0*/  LDS R3, [R6] ;  /* 0x0000000006037984 */ /* 0x000e220000000800 */
[----:B------:R-:W-:Y:S03]  /*23b0*/  BSSY.RECONVERGENT B2, `(.L_x_32) ;  /* 0x000000d000027945 */ /* 0x000fe60003800200 */
[----:B------:R-:W3:Y:S01]  /*23c0*/  LDS R0, [R4] ;  /* 0x0000000004007984 */ /* 0x000ee20000000800 */
[----:B0-----:R-:W1:Y:S08]  /*23d0*/  MUFU.RCP R2, R3 ;  /* 0x0000000300027308 */ /* 0x001e700000001000 */
[----:B---3--:R-:W0:Y:S01]  /*23e0*/  FCHK P0, R0, R3 ;  /* 0x0000000300007302 */ /* 0x008e220000000000 */
[----:B-12---:R-:W-:-:S04]  /*23f0*/  FFMA R5, -R3, R2, 1 ;  /* 0x3f80000003057423 */ /* 0x006fc80000000102 */
[----:B------:R-:W-:-:S04]  /*2400*/  FFMA R5, R2, R5, R2 ;  /* 0x0000000502057223 */ /* 0x000fc80000000002 */
[----:B------:R-:W-:-:S04]  /*2410*/  FFMA R2, R0, R5, RZ ;  /* 0x0000000500027223 */ /* 0x000fc800000000ff */
[----:B------:R-:W-:-:S04]  /*2420*/  FFMA R7, -R3, R2, R0 ;  /* 0x0000000203077223 */ /* 0x000fc80000000100 */
[----:B------:R-:W-:Y:S01]  /*2430*/  FFMA R5, R5, R7, R2 ;  /* 0x0000000705057223 */ /* 0x000fe20000000002 */
[----:B0-----:R-:W-:Y:S06]  /*2440*/  @!P0 BRA `(.L_x_33) ;  /* 0x00000000000c8947 */ /* 0x001fec0003800000 */
[----:B------:R-:W-:-:S07]  /*2450*/  MOV R8, 0x2470 ;  /* 0x0000247000087802 */ /* 0x000fce0000000f00 */
[----:B------:R-:W-:Y:S05]  /*2460*/  CALL.REL.NOINC `($__internal_0_$__cuda_sm3x_div_rn_noftz_f32_slowpath) ;  /* 0x00000000002c7944 */ /* 0x000fea0003c00000 */
[----:B------:R-:W-:-:S07]  /*2470*/  MOV R5, R0 ;  /* 0x0000000000057202 */ /* 0x000fce0000000f00 */
.L_x_33:
[----:B------:R-:W-:Y:S05]  /*2480*/  BSYNC.RECONVERGENT B2 ;  /* 0x0000000000027941 */ /* 0x000fea0003800200 */
.L_x_32:
[----:B------:R-:W0:Y:S02]  /*2490*/  LDC R3, c[0x0][0x3a8] ;  /* 0x0000ea00ff037b82 */ /* 0x000e240000000800 */
[----:B0-----:R-:W-:-:S06]  /*24a0*/  IMAD R4, R3, 0x4, R4 ;  /* 0x0000000403047824 */ /* 0x001fcc00078e0204 */
[----:B------:R-:W0:Y:S01]  /*24b0*/  LDC.64 R2, c[0x0][0x3a0] ;  /* 0x0000e800ff027b82 */ /* 0x000e220000000a00 */
[----:B------:R-:W-:Y:S07]  /*24c0*/  STS [R4], R5 ;  /* 0x0000000504007388 */ /* 0x000fee0000000800 */
[----:B------:R-:W-:Y:S01]  /*24d0*/  BAR.SYNC.DEFER_BLOCKING 0x0 ;  /* 0x0000000000007b1d */ /* 0x000fe20000010000 */
[----:B0-----:R-:W-:-:S05]  /*24e0*/  IMAD.WIDE.U32 R2, R9, 0x4, R2 ;  /* 0x0000000409027825 */ /* 0x001fca00078e0002 */
[----:B------:R-:W0:Y:S04]  /*24f0*/  LDS R7, [R4] ;  /* 0x0000000004077984 */ /* 0x000e280000000800 */
[----:B0-----:R-:W-:Y:S01]  /*2500*/  STG.E desc[UR12][R2.64], R7 ;  /* 0x0000000702007986 */ /* 0x001fe2000c10190c */
[----:B------:R-:W-:Y:S05]  /*2510*/  EXIT ;  /* 0x000000000000794d */ /* 0x000fea0003800000 */
        .weak           $__internal_0_$__cuda_sm3x_div_rn_noftz_f32_slowpath
        .type           $__internal_0_$__cuda_sm3x_div_rn_noftz_f32_slowpath,@function
        .size           $__internal_0_$__cuda_sm3x_div_rn_noftz_f32_slowpath,(.L_x_117 - $__internal_0_$__cuda_sm3x_div_rn_noftz_f32_slowpath)
$__internal_0_$__cuda_sm3x_div_rn_noftz_f32_slowpath:
[----:B------:R-:W-:Y:S01]  /*2520*/  SHF.R.U32.HI R10, RZ, 0x17, R3 ;  /* 0x00000017ff0a7819 */ /* 0x000fe20000011603 */
[----:B------:R-:W-:Y:S01]  /*2530*/  BSSY.RECONVERGENT B0, `(.L_x_34) ;  /* 0x0000062000007945 */ /* 0x000fe20003800200 */
[----:B------:R-:W-:Y:S02]  /*2540*/  SHF.R.U32.HI R16, RZ, 0x17, R0 ;  /* 0x00000017ff107819 */ /* 0x000fe40000011600 */
[----:B------:R-:W-:Y:S02]  /*2550*/  LOP3.LUT R10, R10, 0xff, RZ, 0xc0, !PT ;  /* 0x000000ff0a0a7812 */ /* 0x000fe400078ec0ff */
[----:B------:R-:W-:Y:S02]  /*2560*/  LOP3.LUT R16, R16, 0xff, RZ, 0xc0, !PT ;  /* 0x000000ff10107812 */ /* 0x000fe400078ec0ff */
[----:B------:R-:W-:Y:S02]  /*2570*/  IADD3 R17, PT, PT, R10, -0x1, RZ ;  /* 0xffffffff0a117810 */ /* 0x000fe40007ffe0ff */
[----:B------:R-:W-:-:S02]  /*2580*/  IADD3 R18, PT, PT, R16, -0x1, RZ ;  /* 0xffffffff10127810 */ /* 0x000fc40007ffe0ff */
[----:B------:R-:W-:-:S04]  /*2590*/  ISETP.GT.U32.AND P2, PT, R17, 0xfd, PT ;  /* 0x000000fd1100780c */ /* 0x000fc80003f44070 */
[----:B------:R-:W-:-:S13]  /*25a0*/  ISETP.GT.U32.OR P2, PT, R18, 0xfd, P2 ;  /* 0x000000fd1200780c */ /* 0x000fda0001744470 */
[----:B------:R-:W-:Y:S01]  /*25b0*/  @!P2 IMAD.MOV.U32 R11, RZ, RZ, RZ ;  /* 0x000000ffff0ba224 */ /* 0x000fe200078e00ff */
[----:B------:R-:W-:Y:S06]  /*25c0*/  @!P2 BRA `(.L_x_35) ;  /* 0x00000000005ca947 */ /* 0x000fec0003800000 */
[----:B------:R-:W-:Y:S02]  /*25d0*/  FSETP.GTU.FTZ.AND P2, PT, |R0|, +INF , PT ;  /* 0x7f8000000000780b */ /* 0x000fe40003f5c200 */
[----:B------:R-:W-:-:S04]  /*25e0*/  FSETP.GTU.FTZ.AND P3, PT, |R3|, +INF , PT ;  /* 0x7f8000000300780b */ /* 0x000fc80003f7c200 */
[----:B------:R-:W-:-:S13]  /*25f0*/  PLOP3.LUT P2, PT, P2, P3, PT, 0xf8, 0x8f ;  /* 0x00000000008f781c */ /* 0x000fda0001747f70 */
[----:B------:R-:W-:Y:S05]  /*2600*/  @P2 BRA `(.L_x_36) ;  /* 0x00000004004c2947 */ /* 0x000fea0003800000 */
[----:B------:R-:W-:-:S13]  /*2610*/  LOP3.LUT P2, RZ, R3, 0x7fffffff, R0, 0xc8, !PT ;  /* 0x7fffffff03ff7812 */ /* 0x000fda000784c800 */
[----:B------:R-:W-:Y:S05]  /*2620*/  @!P2 BRA `(.L_x_37) ;  /* 0x00000004003ca947 */ /* 0x000fea0003800000 */
[C---:B------:R-:W-:Y:S02]  /*2630*/  FSETP.NEU.FTZ.AND P3, PT, |R0|.reuse, +INF , PT ;  /* 0x7f8000000000780b */ /* 0x040fe40003f7d200 */
[----:B------:R-:W-:Y:S02]  /*2640*/  FSETP.NEU.FTZ.AND P2, PT, |R3|, +INF , PT ;  /* 0x7f8000000300780b */ /* 0x000fe40003f5d200 */
[----:B------:R-:W-:-:S11]  /*2650*/  FSETP.NEU.FTZ.AND P5, PT, |R0|, +INF , PT ;  /* 0x7f8000000000780b */ /* 0x000fd60003fbd200 */
[----:B------:R-:W-:Y:S05]  /*2660*/  @!P2 BRA !P3, `(.L_x_37) ;  /* 0x00000004002ca947 */ /* 0x000fea0005800000 */
[----:B------:R-:W-:-:S04]  /*2670*/  LOP3.LUT P3, RZ, R0, 0x7fffffff, RZ, 0xc0, !PT ;  /* 0x7fffffff00ff7812 */ /* 0x000fc8000786c0ff */
[----:B------:R-:W-:-:S13]  /*2680*/  PLOP3.LUT P3, PT, P2, P3, PT, 0x2f, 0xf2 ;  /* 0x0000000000f2781c */ /* 0x000fda0001766577 */
[----:B------:R-:W-:Y:S05]  /*2690*/  @P3 BRA `(.L_x_38) ;  /* 0x0000000400183947 */ /* 0x000fea0003800000 */
[----:B------:R-:W-:-:S04]  /*26a0*/  LOP3.LUT P2, RZ, R3, 0x7fffffff, RZ, 0xc0, !PT ;  /* 0x7fffffff03ff7812 */ /* 0x000fc8000784c0ff */
[----:B------:R-:W-:-:S13]  /*26b0*/  PLOP3.LUT P2, PT, P5, P2, PT, 0x2f, 0xf2 ;  /* 0x0000000000f2781c */ /* 0x000fda0002f44577 */
[----:B------:R-:W-:Y:S05]  /*26c0*/  @P2 BRA `(.L_x_39) ;  /* 0x0000000400002947 */ /* 0x000fea0003800000 */
[----:B------:R-:W-:Y:S02]  /*26d0*/  ISETP.GE.AND P2, PT, R18, RZ, PT ;  /* 0x000000ff1200720c */ /* 0x000fe40003f46270 */
[----:B------:R-:W-:-:S11]  /*26e0*/  ISETP.GE.AND P3, PT, R17, RZ, PT ;  /* 0x000000ff1100720c */ /* 0x000fd60003f66270 */
[----:B------:R-:W-:Y:S01]  /*26f0*/  @P2 MOV R11, RZ ;  /* 0x000000ff000b2202 */ /* 0x000fe20000000f00 */
[----:B------:R-:W-:Y:S01]  /*2700*/  @!P2 FFMA R0, R0, 1.84467440737095516160e+19, RZ ;  /* 0x5f8000000000a823 */ /* 0x000fe200000000ff */
[----:B------:R-:W-:Y:S01]  /*2710*/  @!P2 MOV R11, 0xffffffc0 ;  /* 0xffffffc0000ba802 */ /* 0x000fe20000000f00 */
[----:B------:R-:W-:-:S04]  /*2720*/  @!P3 FFMA R3, R3, 1.84467440737095516160e+19, RZ ;  /* 0x5f8000000303b823 */ /* 0x000fc800000000ff */
[----:B------:R-:W-:-:S07]  /*2730*/  @!P3 VIADD R11, R11, 0x40 ;  /* 0x000000400b0bb836 */ /* 0x000fce0000000000 */
.L_x_35:
[----:B------:R-:W-:Y:S01]  /*2740*/  LEA R20, R10, 0xc0800000, 0x17 ;  /* 0xc08000000a147811 */ /* 0x000fe200078eb8ff */
[----:B------:R-:W-:Y:S01]  /*2750*/  BSSY.RECONVERGENT B1, `(.L_x_40) ;  /* 0x0000036000017945 */ /* 0x000fe20003800200 */
[----:B------:R-:W-:Y:S02]  /*2760*/  IADD3 R17, PT, PT, R16, -0x7f, RZ ;  /* 0xffffff8110117810 */ /* 0x000fe40007ffe0ff */
[----:B------:R-:W-:-:S03]  /*2770*/  IADD3 R20, PT, PT, -R20, R3, RZ ;  /* 0x0000000314147210 */ /* 0x000fc60007ffe1ff */
[----:B------:R-:W-:Y:S01]  /*2780*/  IMAD R0, R17, -0x800000, R0 ;  /* 0xff80000011007824 */ /* 0x000fe200078e0200 */
[----:B------:R-:W0:Y:S01]  /*2790*/  MUFU.RCP R18, R20 ;  /* 0x0000001400127308 */ /* 0x000e220000001000 */
[----:B------:R-:W-:-:S04]  /*27a0*/  FADD.FTZ R3, -R20, -RZ ;  /* 0x800000ff14037221 */ /* 0x000fc80000010100 */
[----:B0-----:R-:W-:-:S04]  /*27b0*/  FFMA R19, R18, R3, 1 ;  /* 0x3f80000012137423 */ /* 0x001fc80000000003 */
[----:B------:R-:W-:-:S04]  /*27c0*/  FFMA R19, R18, R19, R18 ;  /* 0x0000001312137223 */ /* 0x000fc80000000012 */
[----:B------:R-:W-:-:S04]  /*27d0*/  FFMA R16, R0, R19, RZ ;  /* 0x0000001300107223 */ /* 0x000fc800000000ff */
[----:B------:R-:W-:-:S04]  /*27e0*/  FFMA R18, R3, R16, R0 ;  /* 0x0000001003127223 */ /* 0x000fc80000000000 */
[----:B------:R-:W-:Y:S01]  /*27f0*/  FFMA R18, R19, R18, R16 ;  /* 0x0000001213127223 */ /* 0x000fe20000000010 */
[----:B------:R-:W-:-:S03]  /*2800*/  IADD3 R16, PT, PT, R17, 0x7f, -R10 ;  /* 0x0000007f11107810 */ /* 0x000fc60007ffe80a */
[----:B------:R-:W-:Y:S02]  /*2810*/  FFMA R3, R3, R18, R0 ;  /* 0x0000001203037223 */ /* 0x000fe40000000000 */
[----:B------:R-:W-:Y:S02]  /*2820*/  IMAD.IADD R11, R16, 0x1, R11 ;  /* 0x00000001100b7824 */ /* 0x000fe400078e020b */
[----:B------:R-:W-:-:S05]  /*2830*/  FFMA R0, R19, R3, R18 ;  /* 0x0000000313007223 */ /* 0x000fca0000000012 */
[----:B------:R-:W-:-:S04]  /*2840*/  SHF.R.U32.HI R10, RZ, 0x17, R0 ;  /* 0x00000017ff0a7819 */ /* 0x000fc80000011600 */
[----:B------:R-:W-:-:S04]  /*2850*/  LOP3.LUT R10, R10, 0xff, RZ, 0xc0, !PT ;  /* 0x000000ff0a0a7812 */ /* 0x000fc800078ec0ff */
[----:B------:R-:W-:-:S04]  /*2860*/  IADD3 R10, PT, PT, R10, R11, RZ ;  /* 0x0000000b0a0a7210 */ /* 0x000fc80007ffe0ff */
[----:B------:R-:W-:-:S04]  /*2870*/  IADD3 R16, PT, PT, R10, -0x1, RZ ;  /* 0xffffffff0a107810 */ /* 0x000fc80007ffe0ff */
[----:B------:R-:W-:-:S13]  /*2880*/  ISETP.GE.U32.AND P2, PT, R16, 0xfe, PT ;  /* 0x000000fe1000780c */ /* 0x000fda0003f46070 */
[----:B------:R-:W-:Y:S05]  /*2890*/  @!P2 BRA `(.L_x_41) ;  /* 0x000000000080a947 */ /* 0x000fea0003800000 */
[----:B------:R-:W-:-:S13]  /*28a0*/  ISETP.GT.AND P2, PT, R10, 0xfe, PT ;  /* 0x000000fe0a00780c */ /* 0x000fda0003f44270 */
[----:B------:R-:W-:Y:S05]  /*28b0*/  @P2 BRA `(.L_x_42) ;  /* 0x00000000006c2947 */ /* 0x000fea0003800000 */
[----:B------:R-:W-:-:S13]  /*28c0*/  ISETP.GE.AND P2, PT, R10, 0x1, PT ;  /* 0x000000010a00780c */ /* 0x000fda0003f46270 */
[----:B------:R-:W-:Y:S05]  /*28d0*/  @P2 BRA `(.L_x_43) ;  /* 0x0000000000742947 */ /* 0x000fea0003800000 */
[----:B------:R-:W-:Y:S02]  /*28e0*/  ISETP.GE.AND P2, PT, R10, -0x18, PT ;  /* 0xffffffe80a00780c */ /* 0x000fe40003f46270 */
[----:B------:R-:W-:-:S11]  /*28f0*/  LOP3.LUT R0, R0, 0x80000000, RZ, 0xc0, !PT ;  /* 0x8000000000007812 */ /* 0x000fd600078ec0ff */
[----:B------:R-:W-:Y:S05]  /*2900*/  @!P2 BRA `(.L_x_43) ;  /* 0x000000000068a947 */ /* 0x000fea0003800000 */
[CCC-:B------:R-:W-:Y:S01]  /*2910*/  FFMA.RZ R11, R19.reuse, R3.reuse, R18.reuse ;  /* 0x00000003130b7223 */ /* 0x1c0fe2000000c012 */
[CCC-:B------:R-:W-:Y:S01]  /*2920*/  FFMA.RP R16, R19.reuse, R3.reuse, R18.reuse ;  /* 0x0000000313107223 */ /* 0x1c0fe20000008012 */
[----:B------:R-:W-:Y:S01]  /*2930*/  FFMA.RM R19, R19, R3, R18 ;  /* 0x0000000313137223 */ /* 0x000fe20000004012 */
[C---:B------:R-:W-:Y:S01]  /*2940*/  VIADD R3, R10.reuse, 0x20 ;  /* 0x000000200a037836 */ /* 0x040fe20000000000 */
[C---:B------:R-:W-:Y:S02]  /*2950*/  ISETP.NE.AND P2, PT, R10.reuse, RZ, PT ;  /* 0x000000ff0a00720c */ /* 0x040fe40003f45270 */
[----:B------:R-:W-:Y:S02]  /*2960*/  LOP3.LUT R11, R11, 0x7fffff, RZ, 0xc0, !PT ;  /* 0x007fffff0b0b7812 */ /* 0x000fe400078ec0ff */
[----:B------:R-:W-:Y:S02]  /*2970*/  ISETP.NE.AND P3, PT, R10, RZ, PT ;  /* 0x000000ff0a00720c */ /* 0x000fe40003f65270 */
[----:B------:R-:W-:-:S02]  /*2980*/  LOP3.LUT R18, R11, 0x800000, RZ, 0xfc, !PT ;  /* 0x008000000b127812 */ /* 0x000fc400078efcff */
[----:B------:R-:W-:Y:S02]  /*2990*/  IADD3 R10, PT, PT, -R10, RZ, RZ ;  /* 0x000000ff0a0a7210 */ /* 0x000fe40007ffe1ff */
[----:B------:R-:W-:Y:S02]  /*29a0*/  SHF.L.U32 R3, R18, R3, RZ ;  /* 0x0000000312037219 */ /* 0x000fe400000006ff */
[----:B------:R-:W-:Y:S02]  /*29b0*/  FSETP.NEU.FTZ.AND P4, PT, R16, R19, PT ;  /* 0x000000131000720b */ /* 0x000fe40003f9d000 */
[----:B------:R-:W-:Y:S02]  /*29c0*/  SEL R11, R10, RZ, P2 ;  /* 0x000000ff0a0b7207 */ /* 0x000fe40001000000 */
[----:B------:R-:W-:Y:S02]  /*29d0*/  ISETP.NE.AND P3, PT, R3, RZ, P3 ;  /* 0x000000ff0300720c */ /* 0x000fe40001f65270 */
[----:B------:R-:W-:-:S02]  /*29e0*/  SHF.R.U32.HI R18, RZ, R11, R18 ;  /* 0x0000000bff127219 */ /* 0x000fc40000011612 */
[----:B------:R-:W-:Y:S02]  /*29f0*/  PLOP3.LUT P3, PT, P4, P3, PT, 0xf8, 0x8f ;  /* 0x00000000008f781c */ /* 0x000fe40002767f70 */
[----:B------:R-:W-:Y:S02]  /*2a00*/  SHF.R.U32.HI R10, RZ, 0x1, R18 ;  /* 0x00000001ff0a7819 */ /* 0x000fe40000011612 */
[----:B------:R-:W-:-:S04]  /*2a10*/  SEL R3, RZ, 0x1, !P3 ;  /* 0x00000001ff037807 */ /* 0x000fc80005800000 */
[----:B------:R-:W-:-:S04]  /*2a20*/  LOP3.LUT R3, R3, 0x1, R10, 0xf8, !PT ;  /* 0x0000000103037812 */ /* 0x000fc800078ef80a */
[----:B------:R-:W-:-:S04]  /*2a30*/  LOP3.LUT R3, R3, R18, RZ, 0xc0, !PT ;  /* 0x0000001203037212 */ /* 0x000fc800078ec0ff */
[----:B------:R-:W-:-:S04]  /*2a40*/  IADD3 R3, PT, PT, R10, R3, RZ ;  /* 0x000000030a037210 */ /* 0x000fc80007ffe0ff */
[----:B------:R-:W-:Y:S01]  /*2a50*/  LOP3.LUT R0, R3, R0, RZ, 0xfc, !PT ;  /* 0x0000000003007212 */ /* 0x000fe200078efcff */
[----:B------:R-:W-:Y:S06]  /*2a60*/  BRA `(.L_x_43) ;  /* 0x0000000000107947 */ /* 0x000fec0003800000 */
.L_x_42:
[----:B------:R-:W-:-:S04]  /*2a70*/  LOP3.LUT R0, R0, 0x80000000, RZ, 0xc0, !PT ;  /* 0x8000000000007812 */ /* 0x000fc800078ec0ff */
[----:B------:R-:W-:Y:S01]  /*2a80*/  LOP3.LUT R0, R0, 0x7f800000, RZ, 0xfc, !PT ;  /* 0x7f80000000007812 */ /* 0x000fe200078efcff */
[----:B------:R-:W-:Y:S06]  /*2a90*/  BRA `(.L_x_43) ;  /* 0x0000000000047947 */ /* 0x000fec0003800000 */
.L_x_41:
[----:B------:R-:W-:-:S07]  /*2aa0*/  IMAD R0, R11, 0x800000, R0 ;  /* 0x008000000b007824 */ /* 0x000fce00078e0200 */
.L_x_43:
[----:B------:R-:W-:Y:S05]  /*2ab0*/  BSYNC.RECONVERGENT B1 ;  /* 0x0000000000017941 */ /* 0x000fea0003800200 */
.L_x_40:
[----:B------:R-:W-:Y:S05]  /*2ac0*/  BRA `(.L_x_44) ;  /* 0x0000000000207947 */ /* 0x000fea0003800000 */
.L_x_39:
[----:B------:R-:W-:-:S04]  /*2ad0*/  LOP3.LUT R0, R3, 0x80000000, R0, 0x48, !PT ;  /* 0x8000000003007812 */ /* 0x000fc800078e4800 */
[----:B------:R-:W-:Y:S01]  /*2ae0*/  LOP3.LUT R0, R0, 0x7f800000, RZ, 0xfc, !PT ;  /* 0x7f80000000007812 */ /* 0x000fe200078efcff */
[----:B------:R-:W-:Y:S06]  /*2af0*/  BRA `(.L_x_44) ;  /* 0x0000000000147947 */ /* 0x000fec0003800000 */
.L_x_38:
[----:B------:R-:W-:Y:S01]  /*2b00*/  LOP3.LUT R0, R3, 0x80000000, R0, 0x48, !PT ;  /* 0x8000000003007812 */ /* 0x000fe200078e4800 */
[----:B------:R-:W-:Y:S06]  /*2b10*/  BRA `(.L_x_44) ;  /* 0x00000000000c7947 */ /* 0x000fec0003800000 */
.L_x_37:
[----:B------:R-:W0:Y:S01]  /*2b20*/  MUFU.RSQ R0, -QNAN ;  /* 0xffc0000000007908 */ /* 0x000e220000001400 */
[----:B------:R-:W-:Y:S05]  /*2b30*/  BRA `(.L_x_44) ;  /* 0x0000000000047947 */ /* 0x000fea0003800000 */
.L_x_36:
[----:B------:R-:W-:-:S07]  /*2b40*/  FADD.FTZ R0, R0, R3 ;  /* 0x0000000300007221 */ /* 0x000fce0000010000 */
.L_x_44:
[----:B------:R-:W-:Y:S05]  /*2b50*/  BSYNC.RECONVERGENT B0 ;  /* 0x0000000000007941 */ /* 0x000fea0003800200 */
.L_x_34:
[----:B------:R-:W-:Y:S01]  /*2b60*/  HFMA2 R11, -RZ, RZ, 0, 0 ;  /* 0x00000000ff0b7431 */ /* 0x000fe200000001ff */
[----:B------:R-:W-:-:S04]  /*2b70*/  MOV R10, R8 ;  /* 0x00000008000a7202 */ /* 0x000fc80000000f00 */
[----:B0-----:R-:W-:Y:S05]  /*2b80*/  RET.REL.NODEC R10 `(_Z3PCRPKfS0_S0_S0_Pfjj) ;  /* 0xffffffd40a1c7950 */ /* 0x001fea0003c3ffff */
.L_x_45:
[----:B------:R-:W-:-:S00]  /*2b90*/  BRA `(.L_x_45) ;  /* 0xfffffffc00fc7947 */ /* 0x000fc0000383ffff */
[----:B------:R-:W-:-:S00]  /*2ba0*/  NOP ;  /* 0x0000000000007918 */ /* 0x000fc00000000000 */
        /* <DEDUP_REMOVED lines=13> */
.L_x_117:


//--------------------- .text._Z2CRPKfS0_S0_S0_Pfj --------------------------
	.section	.text._Z2CRPKfS0_S0_S0_Pfj,"ax",@progbits
	.align	128
        .global         _Z2CRPKfS0_S0_S0_Pfj
        .type           _Z2CRPKfS0_S0_S0_Pfj,@function
        .size           _Z2CRPKfS0_S0_S0_Pfj,(.L_x_118 - _Z2CRPKfS0_S0_S0_Pfj)
        .other          _Z2CRPKfS0_S0_S0_Pfj,@"STO_CUDA_ENTRY STV_DEFAULT"
_Z2CRPKfS0_S0_S0_Pfj:
.text._Z2CRPKfS0_S0_S0_Pfj:
[----:B------:R-:W-:Y:S01]  /*0000*/  LDC R1, c[0x0][0x37c] ;  /* 0x0000df00ff017b82 */ /* 0x000fe20000000800 */
[----:B------:R-:W0:Y:S07]  /*0010*/  S2R R20, SR_TID.X ;  /* 0x0000000000147919 */ /* 0x000e2e0000002100 */
[----:B------:R-:W0:Y:S01]  /*0020*/  S2UR UR4, SR_CTAID.X ;  /* 0x00000000000479c3 */ /* 0x000e220000002500 */
[----:B------:R-:W1:Y:S07]  /*0030*/  LDCU.64 UR8, c[0x0][0x358] ;  /* 0x00006b00ff0877ac */ /* 0x000e6e0008000a00 */
[----:B------:R-:W0:Y:S08]  /*0040*/  LDC R19, c[0x0][0x360] ;  /* 0x0000d800ff137b82 */ /* 0x000e300000000800 */
[----:B------:R-:W2:Y:S08]  /*0050*/  LDC R21, c[0x0][0x3a8] ;  /* 0x0000ea00ff157b82 */ /* 0x000eb00000000800 */
[----:B------:R-:W3:Y:S08]  /*0060*/  LDC.64 R12, c[0x0][0x380] ;  /* 0x0000e000ff0c7b82 */ /* 0x000ef00000000a00 */
[----:B------:R-:W4:Y:S01]  /*0070*/  LDC.64 R4, c[0x0][0x388] ;  /* 0x0000e200ff047b82 */ /* 0x000f220000000a00 */
[----:B0-----:R-:W-:-:S07]  /*0080*/  IMAD R19, R19, UR4, R20 ;  /* 0x0000000413137c24 */ /* 0x001fce000f8e0214 */
[----:B------:R-:W0:Y:S01]  /*0090*/  LDC.64 R8, c[0x0][0x390] ;  /* 0x0000e400ff087b82 */ /* 0x000e220000000a00 */
[----:B--2---:R-:W-:-:S04]  /*00a0*/  SHF.R.U32.HI R17, RZ, 0x1, R21 ;  /* 0x00000001ff117819 */ /* 0x004fc80000011615 */
[----:B------:R-:W-:-:S03]  /*00b0*/  IADD3 R15, PT, PT, R19, R17, RZ ;  /* 0x00000011130f7210 */ /* 0x000fc60007ffe0ff */
[----:B------:R-:W2:Y:S01]  /*00c0*/  LDC.64 R2, c[0x0][0x398] ;  /* 0x0000e600ff027b82 */ /* 0x000ea20000000a00 */
[----:B---3--:R-:W-:-:S04]  /*00d0*/  IMAD.WIDE R24, R19, 0x4, R12 ;  /* 0x0000000413187825 */ /* 0x008fc800078e020c */
[----:B------:R-:W-:Y:S01]  /*00e0*/  IMAD.WIDE.U32 R12, R15, 0x4, R12 ;  /* 0x000000040f0c7825 */ /* 0x000fe200078e000c */
[----:B-1----:R-:W3:Y:S03]  /*00f0*/  LDG.E R0, desc[UR8][R24.64] ;  /* 0x0000000818007981 */ /* 0x002ee6000c1e1900 */
[--C-:B----4-:R-:W-:Y:S02]  /*0100*/  IMAD.WIDE R22, R19, 0x4, R4.reuse ;  /* 0x0000000413167825 */ /* 0x110fe400078e0204 */
[----:B------:R1:W4:Y:S02]  /*0110*/  LDG.E R12, desc[UR8][R12.64] ;  /* 0x000000080c0c7981 */ /* 0x000324000c1e1900 */
[----:B------:R-:W-:Y:S02]  /*0120*/  IMAD.WIDE.U32 R4, R15, 0x4, R4 ;  /* 0x000000040f047825 */ /* 0x000fe400078e0004 */
[----:B------:R-:W5:Y:S02]  /*0130*/  LDG.E R22, desc[UR8][R22.64] ;  /* 0x0000000816167981 */ /* 0x000f64000c1e1900 */
[----:B0-----:R-:W-:-:S02]  /*0140*/  IMAD.WIDE R6, R19, 0x4, R8 ;  /* 0x0000000413067825 */ /* 0x001fc400078e0208 */
[----:B------:R-:W5:Y:S02]  /*0150*/  LDG.E R4, desc[UR8][R4.64] ;  /* 0x0000000804047981 */ /* 0x000f64000c1e1900 */
[----:B------:R-:W-:Y:S02]  /*0160*/  IMAD.WIDE.U32 R8, R15, 0x4, R8 ;  /* 0x000000040f087825 */ /* 0x000fe400078e0008 */
[----:B------:R0:W5:Y:S02]  /*0170*/  LDG.E R6, desc[UR8][R6.64] ;  /* 0x0000000806067981 */ /* 0x000164000c1e1900 */
[--C-:B--2---:R-:W-:Y:S02]  /*0180*/  IMAD.WIDE R10, R19, 0x4, R2.reuse ;  /* 0x00000004130a7825 */ /* 0x104fe400078e0202 */
[----:B------:R-:W2:Y:S02]  /*0190*/  LDG.E R8, desc[UR8][R8.64] ;  /* 0x0000000808087981 */ /* 0x000ea4000c1e1900 */
[----:B------:R-:W-:-:S02]  /*01a0*/  IMAD.WIDE.U32 R2, R15, 0x4, R2 ;  /* 0x000000040f027825 */ /* 0x000fc400078e0002 */
[----:B------:R-:W2:Y:S04]  /*01b0*/  LDG.E R10, desc[UR8][R10.64] ;  /* 0x000000080a0a7981 */ /* 0x000ea8000c1e1900 */
[----:B------:R0:W2:Y:S01]  /*01c0*/  LDG.E R24, desc[UR8][R2.64] ;  /* 0x0000000802187981 */ /* 0x0000a2000c1e1900 */
[----:B------:R-:W1:Y:S01]  /*01d0*/  S2UR UR5, SR_CgaCtaId ;  /* 0x00000000000579c3 */ /* 0x000e620000008800 */
[----:B------:R-:W-:Y:S01]  /*01e0*/  UMOV UR4, 0x400 ;  /* 0x0000040000047882 */ /* 0x000fe20000000000 */
[----:B------:R-:W-:Y:S01]  /*01f0*/  ISETP.GE.U32.AND P0, PT, R21, 0x4, PT ;  /* 0x000000041500780c */ /* 0x000fe20003f06070 */
[----:B-1----:R-:W-:-:S06]  /*0200*/  ULEA UR4, UR5, UR4, 0x18 ;  /* 0x0000000405047291 */ /* 0x002fcc000f8ec0ff */
[----:B------:R-:W-:-:S05]  /*0210*/  LEA R18, R21, UR4, 0x2 ;  /* 0x0000000415127c11 */ /* 0x000fca000f8e10ff */
[--C-:B------:R-:W-:Y:S01]  /*0220*/  IMAD R16, R21, 0x4, R18.reuse ;  /* 0x0000000415107824 */ /* 0x100fe200078e0212 */
[C---:B------:R-:W-:Y:S01]  /*0230*/  LEA R13, R19.reuse, UR4, 0x2 ;  /* 0x00000004130d7c11 */ /* 0x040fe2000f8e10ff */
[----:B0-----:R-:W-:-:S03]  /*0240*/  IMAD R7, R19, 0x4, R18 ;  /* 0x0000000413077824 */ /* 0x001fc600078e0212 */
[----:B------:R-:W-:Y:S01]  /*0250*/  LEA R14, R21, R16, 0x2 ;  /* 0x00000010150e7211 */ /* 0x000fe200078e10ff */
[----:B------:R-:W-:Y:S01]  /*0260*/  IMAD R2, R19, 0x4, R16 ;  /* 0x0000000413027824 */ /* 0x000fe200078e0210 */
[C---:B------:R-:W-:Y:S02]  /*0270*/  LEA R5, R17.reuse, R13, 0x2 ;  /* 0x0000000d11057211 */ /* 0x040fe400078e10ff */
[----:B------:R-:W-:Y:S01]  /*0280*/  LEA R3, R17, R7, 0x2 ;  /* 0x0000000711037211 */ /* 0x000fe200078e10ff */
[----:B------:R-:W-:Y:S01]  /*0290*/  IMAD R11, R19, 0x4, R14 ;  /* 0x00000004130b7824 */ /* 0x000fe200078e020e */
[----:B------:R-:W-:-:S03]  /*02a0*/  LEA R9, R17, R2, 0x2 ;  /* 0x0000000211097211 */ /* 0x000fc600078e10ff */
[----:B------:R-:W-:Y:S01]  /*02b0*/  IMAD R23, R17, 0x4, R11 ;  /* 0x0000000411177824 */ /* 0x000fe200078e020b */
[----:B---3--:R0:W-:Y:S04]  /*02c0*/  STS [R13], R0 ;  /* 0x000000000d007388 */ /* 0x0081e80000000800 */
[----:B----4-:R1:W-:Y:S04]  /*02d0*/  STS [R5], R12 ;  /* 0x0000000c05007388 */ /* 0x0103e80000000800 */
[----:B-----5:R1:W-:Y:S04]  /*02e0*/  STS [R7], R22 ;  /* 0x0000001607007388 */ /* 0x0203e80000000800 */
[----:B------:R1:W-:Y:S04]  /*02f0*/  STS [R3], R4 ;  /* 0x0000000403007388 */ /* 0x0003e80000000800 */
[----:B------:R1:W-:Y:S04]  /*0300*/  STS [R2], R6 ;  /* 0x0000000602007388 */ /* 0x0003e80000000800 */
[----:B--2---:R1:W-:Y:S01]  /*0310*/  STS [R9], R8 ;  /* 0x0000000809007388 */ /* 0x0043e20000000800 */
[----:B0-----:R-:W-:-:S03]  /*0320*/  HFMA2 R13, -RZ, RZ, 0, 5.9604644775390625e-08 ;  /* 0x00000001ff0d7431 */ /* 0x001fc600000001ff */
[----:B------:R1:W-:Y:S04]  /*0330*/  STS [R11], R10 ;  /* 0x0000000a0b007388 */ /* 0x0003e80000000800 */
[----:B------:R1:W-:Y:S01]  /*0340*/  STS [R23], R24 ;  /* 0x0000001817007388 */ /* 0x0003e20000000800 */
[----:B------:R-:W-:Y:S06]  /*0350*/  BAR.SYNC.DEFER_BLOCKING 0x0 ;  /* 0x0000000000007b1d */ /* 0x000fec0000010000 */
[----:B------:R-:W-:Y:S05]  /*0360*/  @!P0 BRA `(.L_x_46) ;  /* 0x0000000400448947 */ /* 0x000fea0003800000 */
[----:B-1----:R-:W-:Y:S01]  /*0370*/  VIADD R12, R21, 0xffffffff ;  /* 0xffffffff150c7836 */ /* 0x002fe20000000000 */
[----:B------:R-:W-:Y:S01]  /*0380*/  MOV R11, 0x1 ;  /* 0x00000001000b7802 */ /* 0x000fe20000000f00 */
[----:B------:R-:W0:Y:S06]  /*0390*/  LDCU UR5, c[0x0][0x3a8] ;  /* 0x00007500ff0577ac */ /* 0x000e2c0008000800 */
.L_x_53:
[----:B0-----:R-:W-:Y:S01]  /*03a0*/  USHF.R.U32.HI UR6, URZ, 0x1, UR5 ;  /* 0x00000001ff067899 */ /* 0x001fe20008011605 */
[----:B------:R-:W-:Y:S01]  /*03b0*/  BAR.SYNC.DEFER_BLOCKING 0x0 ;  /* 0x0000000000007b1d */ /* 0x000fe20000010000 */
[----:B------:R-:W-:-:S04]  /*03c0*/  IMAD.SHL.U32 R13, R11, 0x2, RZ ;  /* 0x000000020b0d7824 */ /* 0x000fc800078e00ff */
[----:B------:R-:W-:Y:S01]  /*03d0*/  ISETP.GE.U32.AND P0, PT, R20, UR6, PT ;  /* 0x0000000614007c0c */ /* 0x000fe2000bf06070 */
[----:B------:R-:W-:-:S12]  /*03e0*/  BSSY.RECONVERGENT B0, `(.L_x_47) ;  /* 0x0000045000007945 */ /* 0x000fd80003800200 */
[----:B------:R-:W-:Y:S05]  /*03f0*/  @P0 BRA `(.L_x_48) ;  /* 0x00000004000c0947 */ /* 0x000fea0003800000 */
[----:B------:R-:W-:Y:S01]  /*0400*/  IMAD R10, R13, R20, R13 ;  /* 0x000000140d0a7224 */ /* 0x000fe200078e020d */
[----:B------:R-:W-:Y:S04]  /*0410*/  BSSY.RECONVERGENT B1, `(.L_x_49) ;  /* 0x0000014000017945 */ /* 0x000fe80003800200 */
[C---:B------:R-:W-:Y:S02]  /*0420*/  IADD3 R9, PT, PT, R10.reuse, -R11, RZ ;  /* 0x8000000b0a097210 */ /* 0x040fe40007ffe0ff */
[C---:B------:R-:W-:Y:S02]  /*0430*/  LEA R7, R10.reuse, UR4, 0x2 ;  /* 0x000000040a077c11 */ /* 0x040fe4000f8e10ff */
[----:B------:R-:W-:Y:S01]  /*0440*/  IADD3 R5, PT, PT, R10, -0x1, R11 ;  /* 0xffffffff0a057810 */ /* 0x000fe20007ffe00b */
[----:B------:R-:W-:-:S02]  /*0450*/  IMAD R8, R9, 0x4, R18 ;  /* 0x0000000409087824 */ /* 0x000fc400078e0212 */
[----:B------:R-:W-:Y:S01]  /*0460*/  LDS R25, [R7+-0x4] ;  /* 0xfffffc0007197984 */ /* 0x000fe20000000800 */
[----:B------:R-:W-:Y:S02]  /*0470*/  ISETP.GT.U32.AND P2, PT, R5, R12, PT ;  /* 0x0000000c0500720c */ /* 0x000fe40003f44070 */
[----:B------:R-:W-:Y:S01]  /*0480*/  VIMNMX.U32 R5, PT, PT, R12, R5, PT ;  /* 0x000000050c057248 */ /* 0x000fe20003fe0000 */
[----:B------:R-:W0:Y:S02]  /*0490*/  LDS R26, [R8+-0x4] ;  /* 0xfffffc00081a7984 */ /* 0x000e240000000800 */
        /* <DEDUP_REMOVED lines=9> */
[----:B------:R-:W-:Y:S05]  /*0530*/  CALL.REL.NOINC `($__internal_1_$__cuda_sm3x_div_rn_noftz_f32_slowpath) ;  /* 0x0000000c00007944 */ /* 0x000fea0003c00000 */
[----:B------:R-:W-:-:S07]  /*0540*/  MOV R6, R0 ;  /* 0x0000000000067202 */ /* 0x000fce0000000f00 */
.L_x_50:
[----:B------:R-:W-:Y:S05]  /*0550*/  BSYNC.RECONVERGENT B1 ;  /* 0x0000000000017941 */ /* 0x000fea0003800200 */
.L_x_49:
[----:B------:R-:W-:Y:S01]  /*0560*/  IMAD R2, R5, 0x4, R18 ;  /* 0x0000000405027824 */ /* 0x000fe200078e0212 */
[----:B------:R-:W-:Y:S01]  /*0570*/  LEA R4, R10, R16, 0x2 ;  /* 0x000000100a047211 */ /* 0x000fe200078e10ff */
[----:B------:R-:W-:Y:S03]  /*0580*/  BSSY.RECONVERGENT B1, `(.L_x_51) ;  /* 0x000000d000017945 */ /* 0x000fe60003800200 */
[----:B------:R-:W0:Y:S04]  /*0590*/  LDS R26, [R2] ;  /* 0x00000000021a7984 */ /* 0x000e280000000800 */
[----:B------:R-:W1:Y:S01]  /*05a0*/  LDS R25, [R4+-0x4] ;  /* 0xfffffc0004197984 */ /* 0x000e620000000800 */
        /* <DEDUP_REMOVED lines=10> */
.L_x_52:
[----:B------:R-:W-:Y:S05]  /*0650*/  BSYNC.RECONVERGENT B1 ;  /* 0x0000000000017941 */ /* 0x000fea0003800200 */
.L_x_51:
[----:B------:R-:W-:Y:S01]  /*0660*/  LEA R8, R11, R8, 0x2 ;  /* 0x000000080b087211 */ /* 0x000fe200078e10ff */
[----:B------:R-:W-:Y:S01]  /*0670*/  IMAD R21, R9, 0x4, R16 ;  /* 0x0000000409157824 */ /* 0x000fe200078e0210 */
[C---:B------:R-:W-:Y:S01]  /*0680*/  LEA R11, R5.reuse, UR4, 0x2 ;  /* 0x00000004050b7c11 */ /* 0x040fe2000f8e10ff */
[C---:B------:R-:W-:Y:S01]  /*0690*/  IMAD R23, R5.reuse, 0x4, R14 ;  /* 0x0000000405177824 */ /* 0x040fe200078e020e */
[----:B------:R-:W-:Y:S01]  /*06a0*/  FSEL R2, RZ, 1, P2 ;  /* 0x3f800000ff027808 */ /* 0x000fe20001000000 */
[----:B------:R-:W-:Y:S01]  /*06b0*/  LDS R3, [R8+-0x4] ;  /* 0xfffffc0008037984 */ /* 0x000fe20000000800 */
[----:B------:R-:W-:Y:S02]  /*06c0*/  LEA R10, R10, R14, 0x2 ;  /* 0x0000000e0a0a7211 */ /* 0x000fe400078e10ff */
[----:B------:R-:W-:Y:S01]  /*06d0*/  LEA R5, R5, R16, 0x2 ;  /* 0x0000001005057211 */ /* 0x000fe200078e10ff */
[----:B------:R-:W0:Y:S04]  /*06e0*/  LDS R22, [R21+-0x4] ;  /* 0xfffffc0015167984 */ /* 0x000e280000000800 */
[----:B------:R-:W1:Y:S01]  /*06f0*/  LDS R11, [R11] ;  /* 0x000000000b0b7984 */ /* 0x000e620000000800 */
[----:B0-----:R-:W-:Y:S01]  /*0700*/  FFMA R3, R22, -R6, R3 ;  /* 0x8000000616037223 */ /* 0x001fe20000000003 */
[----:B-1----:R-:W-:-:S04]  /*0710*/  FMUL R22, R11, R2 ;  /* 0x000000020b167220 */ /* 0x002fc80000400000 */
[----:B------:R-:W-:Y:S01]  /*0720*/  FFMA R3, R22, -R0, R3 ;  /* 0x8000000016037223 */ /* 0x000fe20000000003 */
[C---:B------:R-:W-:Y:S01]  /*0730*/  IMAD R22, R9.reuse, 0x4, R14 ;  /* 0x0000000409167824 */ /* 0x040fe200078e020e */
[----:B------:R-:W-:-:S03]  /*0740*/  LEA R9, R9, UR4, 0x2 ;  /* 0x0000000409097c11 */ /* 0x000fc6000f8e10ff */
[----:B------:R-:W-:Y:S04]  /*0750*/  STS [R8+-0x4], R3 ;  /* 0xfffffc0308007388 */ /* 0x000fe80000000800 */
[----:B------:R-:W-:Y:S04]  /*0760*/  LDS R22, [R22+-0x4] ;  /* 0xfffffc0016167984 */ /* 0x000fe80000000800 */
[----:B------:R-:W0:Y:S04]  /*0770*/  LDS R21, [R10+-0x4] ;  /* 0xfffffc000a157984 */ /* 0x000e280000000800 */
[----:B------:R-:W1:Y:S01]  /*0780*/  LDS R23, [R23] ;  /* 0x0000000017177984 */ /* 0x000e620000000800 */
[----:B0-----:R-:W-:Y:S01]  /*0790*/  FFMA R21, R22, -R6, R21 ;  /* 0x8000000616157223 */ /* 0x001fe20000000015 */
[----:B-1----:R-:W-:-:S04]  /*07a0*/  FMUL R2, R2, R23 ;  /* 0x0000001702027220 */ /* 0x002fc80000400000 */
[----:B------:R-:W-:-:S05]  /*07b0*/  FFMA R21, R2, -R0, R21 ;  /* 0x8000000002157223 */ /* 0x000fca0000000015 */
[----:B------:R-:W-:Y:S04]  /*07c0*/  STS [R10+-0x4], R21 ;  /* 0xfffffc150a007388 */ /* 0x000fe80000000800 */
[----:B------:R-:W0:Y:S02]  /*07d0*/  LDS R9, [R9+-0x4] ;  /* 0xfffffc0009097984 */ /* 0x000e240000000800 */
[----:B0-----:R-:W-:-:S05]  /*07e0*/  FMUL R6, R9, -R6 ;  /* 0x8000000609067220 */ /* 0x001fca0000400000 */
[----:B------:R-:W-:Y:S04]  /*07f0*/  STS [R7+-0x4], R6 ;  /* 0xfffffc0607007388 */ /* 0x000fe80000000800 */
[----:B------:R-:W0:Y:S02]  /*0800*/  LDS R5, [R5] ;  /* 0x0000000005057984 */ /* 0x000e240000000800 */
[----:B0-----:R-:W-:-:S05]  /*0810*/  FMUL R3, R5, -R0 ;  /* 0x8000000005037220 */ /* 0x001fca0000400000 */
[----:B------:R0:W-:Y:S02]  /*0820*/  STS [R4+-0x4], R3 ;  /* 0xfffffc0304007388 */ /* 0x0001e40000000800 */
.L_x_48:
[----:B------:R-:W-:Y:S05]  /*0830*/  BSYNC.RECONVERGENT B0 ;  /* 0x0000000000007941 */ /* 0x000fea0003800200 */
.L_x_47:
[----:B------:R-:W-:Y:S01]  /*0840*/  UISETP.GT.U32.AND UP0, UPT, UR5, 0x7, UPT ;  /* 0x000000070500788c */ /* 0x000fe2000bf04070 */
[----:B------:R-:W-:Y:S02]  /*0850*/  IMAD.MOV.U32 R11, RZ, RZ, R13 ;  /* 0x000000ffff0b7224 */ /* 0x000fe400078e000d */
[----:B------:R-:W-:-:S06]  /*0860*/  UMOV UR5, UR6 ;  /* 0x0000000600057c82 */ /* 0x000fcc0008000000 */
[----:B------:R-:W-:Y:S05]  /*0870*/  BRA.U UP0, `(.L_x_53) ;  /* 0xfffffff900c87547 */ /* 0x000fea000b83ffff */
.L_x_46:
[----:B01----:R-:W0:Y:S08]  /*0880*/  LDC R3, c[0x0][0x3a8] ;  /* 0x0000ea00ff037b82 */ /* 0x003e300000000800 */
[----:B------:R-:W-:Y:S01]  /*0890*/  BAR.SYNC.DEFER_BLOCKING 0x0 ;  /* 0x0000000000007b1d */ /* 0x000fe20000010000 */
[----:B------:R-:W-:-:S05]  /*08a0*/  ISETP.GT.U32.AND P0, PT, R20, 0x1, PT ;  /* 0x000000011400780c */ /* 0x000fca0003f04070 */
[----:B------:R-:W-:Y:S01]  /*08b0*/  BSSY.RECONVERGENT B0, `(.L_x_54) ;  /* 0x0000034000007945 */ /* 0x000fe20003800200 */
[----:B0-----:R-:W-:-:S07]  /*08c0*/  LEA R10, R3, R14, 0x2 ;  /* 0x0000000e030a7211 */ /* 0x001fce00078e10ff */
[----:B------:R-:W-:Y:S05]  /*08d0*/  @P0 BRA `(.L_x_55) ;  /* 0x0000000000c40947 */ /* 0x000fea0003800000 */
[C---:B------:R-:W-:Y:S01]  /*08e0*/  IMAD R2, R13.reuse, 0x4, R16 ;  /* 0x000000040d027824 */ /* 0x040fe200078e0210 */
[C---:B------:R-:W-:Y:S01]  /*08f0*/  LEA R0, R13.reuse, R18, 0x3 ;  /* 0x000000120d007211 */ /* 0x040fe200078e18ff */
[C---:B------:R-:W-:Y:S01]  /*0900*/  IMAD R6, R13.reuse, 0x4, R14 ;  /* 0x000000040d067824 */ /* 0x040fe200078e020e */
[----:B------:R-:W-:-:S03]  /*0910*/  LEA R4, R13, UR4, 0x3 ;  /* 0x000000040d047c11 */ /* 0x000fc6000f8e18ff */
[C---:B------:R-:W-:Y:S01]  /*0920*/  IMAD R9, R13.reuse, -0x4, R0 ;  /* 0xfffffffc0d097824 */ /* 0x040fe200078e0200 */
[----:B------:R-:W-:Y:S01]  /*0930*/  LDS R2, [R2+-0x4] ;  /* 0xfffffc0002027984 */ /* 0x000fe20000000800 */
[----:B------:R-:W-:-:S03]  /*0940*/  LEA R5, R13, R6, 0x2 ;  /* 0x000000060d057211 */ /* 0x000fc600078e10ff */
[----:B------:R-:W0:Y:S04]  /*0950*/  LDS R3, [R4+-0x4] ;  /* 0xfffffc0004037984 */ /* 0x000e280000000800 */
[----:B------:R-:W-:Y:S04]  /*0960*/  LDS R0, [R0+-0x4] ;  /* 0xfffffc0000007984 */ /* 0x000fe80000000800 */
[----:B------:R-:W1:Y:S04]  /*0970*/  LDS R7, [R9+-0x4] ;  /* 0xfffffc0009077984 */ /* 0x000e680000000800 */
[----:B------:R-:W2:Y:S04]  /*0980*/  LDS R11, [R5+-0x4] ;  /* 0xfffffc00050b7984 */ /* 0x000ea80000000800 */
[----:B------:R-:W3:Y:S01]  /*0990*/  LDS R25, [R6+-0x4] ;  /* 0xfffffc0006197984 */ /* 0x000ee20000000800 */
[----:B0-----:R-:W-:-:S04]  /*09a0*/  FMUL R3, R2, R3 ;  /* 0x0000000302037220 */ /* 0x001fc80000400000 */
[----:B-1----:R-:W-:-:S04]  /*09b0*/  FFMA R7, R0, R7, -R3 ;  /* 0x0000000700077223 */ /* 0x002fc80000000803 */
[----:B------:R-:W0:Y:S01]  /*09c0*/  MUFU.RCP R8, R7 ;  /* 0x0000000700087308 */ /* 0x000e220000001000 */
[----:B--2---:R-:W-:-:S04]  /*09d0*/  FMUL R11, R2, R11 ;  /* 0x0000000b020b7220 */ /* 0x004fc80000400000 */
[----:B---3--:R-:W-:-:S04]  /*09e0*/  FFMA R25, R0, R25, -R11 ;  /* 0x0000001900197223 */ /* 0x008fc8000000080b */
        /* <DEDUP_REMOVED lines=9> */
[----:B------:R-:W-:Y:S05]  /*0a80*/  CALL.REL.NOINC `($__internal_1_$__cuda_sm3x_div_rn_noftz_f32_slowpath) ;  /* 0x0000000400ac7944 */ /* 0x000fea0003c00000 */
[----:B------:R-:W-:-:S07]  /*0a90*/  MOV R3, R0 ;  /* 0x0000000000037202 */ /* 0x000fce0000000f00 */
.L_x_56:
[----:B------:R-:W-:Y:S01]  /*0aa0*/  IMAD R8, R13, 0x4, R10 ;  /* 0x000000040d087824 */ /* 0x000fe200078e020a */
[----:B------:R-:W0:Y:S04]  /*0ab0*/  MUFU.RCP R12, R7 ;  /* 0x00000007000c7308 */ /* 0x000e280000001000 */
[----:B------:R-:W-:Y:S04]  /*0ac0*/  STS [R8+-0x4], R3 ;  /* 0xfffffc0308007388 */ /* 0x000fe80000000800 */
[----:B------:R-:W-:Y:S04]  /*0ad0*/  LDS R6, [R6+-0x4] ;  /* 0xfffffc0006067984 */ /* 0x000fe80000000800 */
[----:B------:R-:W1:Y:S04]  /*0ae0*/  LDS R11, [R4+-0x4] ;  /* 0xfffffc00040b7984 */ /* 0x000e680000000800 */
[----:B------:R-:W-:Y:S04]  /*0af0*/  LDS R5, [R5+-0x4] ;  /* 0xfffffc0005057984 */ /* 0x000fe80000000800 */
[----:B------:R-:W2:Y:S01]  /*0b00*/  LDS R0, [R9+-0x4] ;  /* 0xfffffc0009007984 */ /* 0x000ea20000000800 */
[----:B-1----:R-:W-:Y:S01]  /*0b10*/  FMUL R2, R6, R11 ;  /* 0x0000000b06027220 */ /* 0x002fe20000400000 */
[----:B0-----:R-:W-:-:S03]  /*0b20*/  FFMA R11, -R7, R12, 1 ;  /* 0x3f800000070b7423 */ /* 0x001fc6000000010c */
[----:B--2---:R-:W-:Y:S01]  /*0b30*/  FFMA R25, R5, R0, -R2 ;  /* 0x0000000005197223 */ /* 0x004fe20000000802 */
[----:B------:R-:W-:-:S03]  /*0b40*/  FFMA R0, R12, R11, R12 ;  /* 0x0000000b0c007223 */ /* 0x000fc6000000000c */
[----:B------:R-:W0:Y:S01]  /*0b50*/  FCHK P0, R25, R7 ;  /* 0x0000000719007302 */ /* 0x000e220000000000 */
[----:B------:R-:W-:-:S04]  /*0b60*/  FFMA R2, R0, R25, RZ ;  /* 0x0000001900027223 */ /* 0x000fc800000000ff */
[----:B------:R-:W-:-:S04]  /*0b70*/  FFMA R3, -R7, R2, R25 ;  /* 0x0000000207037223 */ /* 0x000fc80000000119 */
[----:B------:R-:W-:Y:S01]  /*0b80*/  FFMA R0, R0, R3, R2 ;  /* 0x0000000300007223 */ /* 0x000fe20000000002 */
[----:B0-----:R-:W-:Y:S06]  /*0b90*/  @!P0 BRA `(.L_x_57) ;  /* 0x00000000000c8947 */ /* 0x001fec0003800000 */
[----:B------:R-:W-:Y:S02]  /*0ba0*/  MOV R26, R7 ;  /* 0x00000007001a7202 */ /* 0x000fe40000000f00 */
[----:B------:R-:W-:-:S07]  /*0bb0*/  MOV R22, 0xbd0 ;  /* 0x00000bd000167802 */ /* 0x000fce0000000f00 */
[----:B------:R-:W-:Y:S05]  /*0bc0*/  CALL.REL.NOINC `($__internal_1_$__cuda_sm3x_div_rn_noftz_f32_slowpath) ;  /* 0x00000004005c7944 */ /* 0x000fea0003c00000 */
.L_x_57:
[----:B------:R-:W-:-:S05]  /*0bd0*/  IMAD R3, R13, 0x4, R8 ;  /* 0x000000040d037824 */ /* 0x000fca00078e0208 */
[----:B------:R0:W-:Y:S02]  /*0be0*/  STS [R3+-0x4], R0 ;  /* 0xfffffc0003007388 */ /* 0x0001e40000000800 */
.L_x_55:
[----:B------:R-:W-:Y:S05]  /*0bf0*/  BSYNC.RECONVERGENT B0 ;  /* 0x0000000000007941 */ /* 0x000fea0003800200 */
.L_x_54:
[----:B------:R-:W1:Y:S02]  /*0c00*/  LDCU UR5, c[0x0][0x3a8] ;  /* 0x00007500ff0577ac */ /* 0x000e640008000800 */
[----:B-1----:R-:W-:-:S09]  /*0c10*/  UISETP.GE.U32.AND UP0, UPT, UR5, 0x4, UPT ;  /* 0x000000040500788c */ /* 0x002fd2000bf06070 */
[----:B------:R-:W-:Y:S05]  /*0c20*/  BRA.U !UP0, `(.L_x_58) ;  /* 0x0000000508187547 */ /* 0x000fea000b800000 */
[----:B------:R-:W-:-:S05]  /*0c30*/  UMOV UR5, 0x2 ;  /* 0x0000000200057882 */ /* 0x000fca0000000000 */
.L_x_66:
[----:B------:R-:W-:Y:S01]  /*0c40*/  BAR.SYNC.DEFER_BLOCKING 0x0 ;  /* 0x0000000000007b1d */ /* 0x000fe20000010000 */
[----:B------:R-:W-:Y:S02]  /*0c50*/  ISETP.GE.U32.AND P0, PT, R20, UR5, PT ;  /* 0x0000000514007c0c */ /* 0x000fe4000bf06070 */
[-C--:B01----:R-:W-:Y:S02]  /*0c60*/  LEA.HI R0, R13, R13.reuse, RZ, 0x1 ;  /* 0x0000000d0d007211 */ /* 0x083fe400078f08ff */
[----:B------:R-:W-:Y:S01]  /*0c70*/  MOV R3, R13 ;  /* 0x0000000d00037202 */ /* 0x000fe20000000f00 */
[----:B------:R-:W-:Y:S01]  /*0c80*/  BSSY.RECONVERGENT B0, `(.L_x_59) ;  /* 0x000003d000007945 */ /* 0x000fe20003800200 */
[----:B------:R-:W-:-:S07]  /*0c90*/  SHF.R.S32.HI R13, RZ, 0x1, R0 ;  /* 0x00000001ff0d7819 */ /* 0x000fce0000011400 */
[----:B------:R-:W-:Y:S05]  /*0ca0*/  @P0 BRA `(.L_x_60) ;  /* 0x0000000000e80947 */ /* 0x000fea0003800000 */
[----:B------:R-:W-:-:S04]  /*0cb0*/  IMAD R4, R20, R3, RZ ;  /* 0x0000000314047224 */ /* 0x000fc800078e02ff */
[----:B------:R-:W-:Y:S01]  /*0cc0*/  IMAD.IADD R5, R13, 0x1, R4 ;  /* 0x000000010d057824 */ /* 0x000fe200078e0204 */
[----:B------:R-:W-:-:S13]  /*0cd0*/  ISETP.NE.AND P0, PT, R4, RZ, PT ;  /* 0x000000ff0400720c */ /* 0x000fda0003f05270 */
[----:B------:R-:W-:Y:S05]  /*0ce0*/  @P0 BRA `(.L_x_61) ;  /* 0x0000000000640947 */ /* 0x000fea0003800000 */
[----:B------:R-:W-:Y:S01]  /*0cf0*/  LEA R4, R5, R18, 0x2 ;  /* 0x0000001205047211 */ /* 0x000fe200078e10ff */
[----:B------:R-:W-:Y:S01]  /*0d00*/  IMAD.IADD R3, R13, 0x1, R5 ;  /* 0x000000010d037824 */ /* 0x000fe200078e0205 */
[C---:B------:R-:W-:Y:S01]  /*0d10*/  LEA R0, R5.reuse, R14, 0x2 ;  /* 0x0000000e05007211 */ /* 0x040fe200078e10ff */
[----:B------:R-:W-:Y:S01]  /*0d20*/  IMAD R2, R5, 0x4, R16 ;  /* 0x0000000405027824 */ /* 0x000fe200078e0210 */
[----:B------:R-:W-:Y:S01]  /*0d30*/  BSSY.RECONVERGENT B1, `(.L_x_62) ;  /* 0x0000011000017945 */ /* 0x000fe20003800200 */
[----:B------:R-:W0:Y:S01]  /*0d40*/  LDS R26, [R4+-0x4] ;  /* 0xfffffc00041a7984 */ /* 0x000e220000000800 */
[----:B------:R-:W-:-:S03]  /*0d50*/  LEA R3, R3, R10, 0x2 ;  /* 0x0000000a03037211 */ /* 0x000fc600078e10ff */
[----:B------:R-:W-:Y:S04]  /*0d60*/  LDS R0, [R0+-0x4] ;  /* 0xfffffc0000007984 */ /* 0x000fe80000000800 */
[----:B------:R-:W-:Y:S04]  /*0d70*/  LDS R25, [R2+-0x4] ;  /* 0xfffffc0002197984 */ /* 0x000fe80000000800 */
[----:B------:R-:W1:Y:S01]  /*0d80*/  LDS R3, [R3+-0x4] ;  /* 0xfffffc0003037984 */ /* 0x000e620000000800 */
[----:B0-----:R-:W0:Y:S01]  /*0d90*/  MUFU.RCP R6, R26 ;  /* 0x0000001a00067308 */ /* 0x001e220000001000 */
[----:B-1----:R-:W-:-:S07]  /*0da0*/  FFMA R25, -R25, R3, R0 ;  /* 0x0000000319197223 */ /* 0x002fce0000000100 */
        /* <DEDUP_REMOVED lines=9> */
.L_x_63:
[----:B------:R-:W-:Y:S05]  /*0e40*/  BSYNC.RECONVERGENT B1 ;  /* 0x0000000000017941 */ /* 0x000fea0003800200 */
.L_x_62:
[----:B------:R-:W-:-:S05]  /*0e50*/  IMAD R5, R5, 0x4, R10 ;  /* 0x0000000405057824 */ /* 0x000fca00078e020a */
[----:B------:R1:W-:Y:S01]  /*0e60*/  STS [R5+-0x4], R0 ;  /* 0xfffffc0005007388 */ /* 0x0003e20000000800 */
[----:B------:R-:W-:Y:S05]  /*0e70*/  BRA `(.L_x_60) ;  /* 0x0000000000747947 */ /* 0x000fea0003800000 */
.L_x_61:
[----:B------:R-:W-:Y:S01]  /*0e80*/  LEA R26, R5, R18, 0x2 ;  /* 0x00000012051a7211 */ /* 0x000fe200078e10ff */
[----:B------:R-:W-:Y:S01]  /*0e90*/  IMAD.IADD R7, R13, 0x1, R5 ;  /* 0x000000010d077824 */ /* 0x000fe200078e0205 */
[C---:B------:R-:W-:Y:S01]  /*0ea0*/  LEA R2, R5.reuse, UR4, 0x2 ;  /* 0x0000000405027c11 */ /* 0x040fe2000f8e10ff */
[----:B------:R-:W-:Y:S01]  /*0eb0*/  IMAD R9, R5, 0x4, R14 ;  /* 0x0000000405097824 */ /* 0x000fe200078e020e */
[----:B------:R-:W-:Y:S01]  /*0ec0*/  LEA R4, R4, R10, 0x2 ;  /* 0x0000000a04047211 */ /* 0x000fe200078e10ff */
[----:B------:R-:W-:Y:S01]  /*0ed0*/  IMAD R6, R7, 0x4, R10 ;  /* 0x0000000407067824 */ /* 0x000fe200078e020a */
[----:B------:R-:W0:Y:S01]  /*0ee0*/  LDS R26, [R26+-0x4] ;  /* 0xfffffc001a1a7984 */ /* 0x000e220000000800 */
[----:B------:R-:W-:Y:S01]  /*0ef0*/  LEA R11, R5, R16, 0x2 ;  /* 0x00000010050b7211 */ /* 0x000fe200078e10ff */
[----:B------:R-:W-:Y:S02]  /*0f00*/  BSSY.RECONVERGENT B1, `(.L_x_64) ;  /* 0x0000012000017945 */ /* 0x000fe40003800200 */
[----:B------:R-:W-:Y:S04]  /*0f10*/  LDS R0, [R9+-0x4] ;  /* 0xfffffc0009007984 */ /* 0x000fe80000000800 */
[----:B------:R-:W-:Y:S04]  /*0f20*/  LDS R3, [R2+-0x4] ;  /* 0xfffffc0002037984 */ /* 0x000fe80000000800 */
[----:B------:R-:W1:Y:S04]  /*0f30*/  LDS R5, [R4+-0x4] ;  /* 0xfffffc0004057984 */ /* 0x000e680000000800 */
[----:B------:R-:W-:Y:S04]  /*0f40*/  LDS R25, [R11+-0x4] ;  /* 0xfffffc000b197984 */ /* 0x000fe80000000800 */
[----:B------:R-:W2:Y:S01]  /*0f50*/  LDS R6, [R6+-0x4] ;  /* 0xfffffc0006067984 */ /* 0x000ea20000000800 */
[----:B0-----:R-:W0:Y:S01]  /*0f60*/  MUFU.RCP R7, R26 ;  /* 0x0000001a00077308 */ /* 0x001e220000001000 */
[----:B-1----:R-:W-:Y:S01]  /*0f70*/  FFMA R0, -R3, R5, R0 ;  /* 0x0000000503007223 */ /* 0x002fe20000000100 */
[----:B0-----:R-:W-:-:S03]  /*0f80*/  FFMA R8, -R26, R7, 1 ;  /* 0x3f8000001a087423 */ /* 0x001fc60000000107 */
[----:B--2---:R-:W-:Y:S01]  /*0f90*/  FFMA R25, -R25, R6, R0 ;  /* 0x0000000619197223 */ /* 0x004fe20000000100 */
[----:B------:R-:W-:-:S03]  /*0fa0*/  FFMA R8, R7, R8, R7 ;  /* 0x0000000807087223 */ /* 0x000fc60000000007 */
[----:B------:R-:W0:Y:S01]  /*0fb0*/  FCHK P0, R25, R26 ;  /* 0x0000001a19007302 */ /* 0x000e220000000000 */
[----:B------:R-:W-:-:S04]  /*0fc0*/  FFMA R3, R25, R8, RZ ;  /* 0x0000000819037223 */ /* 0x000fc800000000ff */
[----:B------:R-:W-:-:S04]  /*0fd0*/  FFMA R0, -R26, R3, R25 ;  /* 0x000000031a007223 */ /* 0x000fc80000000119 */
[----:B------:R-:W-:Y:S01]  /*0fe0*/  FFMA R0, R8, R0, R3 ;  /* 0x0000000008007223 */ /* 0x000fe20000000003 */
[----:B0-----:R-:W-:Y:S06]  /*0ff0*/  @!P0 BRA `(.L_x_65) ;  /* 0x0000000000088947 */ /* 0x001fec0003800000 */
[----:B------:R-:W-:-:S07]  /*1000*/  MOV R22, 0x1020 ;  /* 0x0000102000167802 */ /* 0x000fce0000000f00 */
[----:B------:R-:W-:Y:S05]  /*1010*/  CALL.REL.NOINC `($__internal_1_$__cuda_sm3x_div_rn_noftz_f32_slowpath) ;  /* 0x0000000000487944 */ /* 0x000fea0003c00000 */
.L_x_65:
[----:B------:R-:W-:Y:S05]  /*1020*/  BSYNC.RECONVERGENT B1 ;  /* 0x0000000000017941 */ /* 0x000fea0003800200 */
.L_x_64:
[----:B------:R-:W-:-:S05]  /*1030*/  LEA R3, R13, R4, 0x2 ;  /* 0x000000040d037211 */ /* 0x000fca00078e10ff */
[----:B------:R0:W-:Y:S02]  /*1040*/  STS [R3+-0x4], R0 ;  /* 0xfffffc0003007388 */ /* 0x0001e40000000800 */
.L_x_60:
[----:B------:R-:W-:Y:S05]  /*1050*/  BSYNC.RECONVERGENT B0 ;  /* 0x0000000000007941 */ /* 0x000fea0003800200 */
.L_x_59:
[----:B------:R-:W-:-:S06]  /*1060*/  USHF.L.U32 UR5, UR5, 0x1, URZ ;  /* 0x0000000105057899 */ /* 0x000fcc00080006ff */
[----:B------:R-:W-:-:S13]  /*1070*/  ISETP.LT.U32.AND P0, PT, R17, UR5, PT ;  /* 0x0000000511007c0c */ /* 0x000fda000bf01070 */
[----:B------:R-:W-:Y:S05]  /*1080*/  @!P0 BRA `(.L_x_66) ;  /* 0xfffffff800ec8947 */ /* 0x000fea000383ffff */
.L_x_58:
[----:B------:R-:W-:Y:S01]  /*1090*/  BAR.SYNC.DEFER_BLOCKING 0x0 ;  /* 0x0000000000007b1d */ /* 0x000fe20000010000 */
[----:B------:R-:W-:-:S05]  /*10a0*/  IMAD R10, R19, 0x4, R10 ;  /* 0x00000004130a7824 */ /* 0x000fca00078e020a */
[----:B------:R-:W-:Y:S02]  /*10b0*/  LEA R17, R17, R10, 0x2 ;  /* 0x0000000a11117211 */ /* 0x000fe400078e10ff */
[----:B-1----:R-:W0:Y:S01]  /*10c0*/  LDC.64 R4, c[0x0][0x3a0] ;  /* 0x0000e800ff047b82 */ /* 0x002e220000000a00 */
[----:B------:R-:W1:Y:S04]  /*10d0*/  LDS R7, [R10] ;  /* 0x000000000a077984 */ /* 0x000e680000000800 */
[----:B------:R-:W2:Y:S01]  /*10e0*/  LDS R17, [R17] ;  /* 0x0000000011117984 */ /* 0x000ea20000000800 */
[----:B0-----:R-:W-:-:S04]  /*10f0*/  IMAD.WIDE R2, R19, 0x4, R4 ;  /* 0x0000000413027825 */ /* 0x001fc800078e0204 */
[----:B------:R-:W-:Y:S01]  /*1100*/  IMAD.WIDE.U32 R4, R15, 0x4, R4 ;  /* 0x000000040f047825 */ /* 0x000fe200078e0004 */
[----:B-1----:R-:W-:Y:S04]  /*1110*/  STG.E desc[UR8][R2.64], R7 ;  /* 0x0000000702007986 */ /* 0x002fe8000c101908 */
[----:B--2---:R-:W-:Y:S01]  /*1120*/  STG.E desc[UR8][R4.64], R17 ;  /* 0x0000001104007986 */ /* 0x004fe2000c101908 */
[----:B------:R-:W-:Y:S05]  /*1130*/  EXIT ;  /* 0x000000000000794d */ /* 0x000fea0003800000 */
        .weak           $__internal_1_$__cuda_sm3x_div_rn_noftz_f32_slowpath
        .type           $__internal_1_$__cuda_sm3x_div_rn_noftz_f32_slowpath,@function
        .size           $__internal_1_$__cuda_sm3x_div_rn_noftz_f32_slowpath,(.L_x_118 - $__internal_1_$__cuda_sm3x_div_rn_noftz_f32_slowpath)
$__internal_1_$__cuda_sm3x_div_rn_noftz_f32_slowpath:
[----:B------:R-:W-:Y:S01]  /*1140*/  SHF.R.U32.HI R3, RZ, 0x17, R26 ;  /* 0x00000017ff037819 */ /* 0x000fe2000001161a */
[----:B------:R-:W-:Y:S01]  /*1150*/  BSSY.RECONVERGENT B2, `(.L_x_67) ;  /* 0x0000062000027945 */ /* 0x000fe20003800200 */
[----:B------:R-:W-:Y:S02]  /*1160*/  SHF.R.U32.HI R24, RZ, 0x17, R25 ;  /* 0x00000017ff187819 */ /* 0x000fe40000011619 */
[----:B------:R-:W-:Y:S02]  /*1170*/  LOP3.LUT R3, R3, 0xff, RZ, 0xc0, !PT ;  /* 0x000000ff03037812 */ /* 0x000fe400078ec0ff */
[----:B------:R-:W-:-:S03]  /*1180*/  LOP3.LUT R24, R24, 0xff, RZ, 0xc0, !PT ;  /* 0x000000ff18187812 */ /* 0x000fc600078ec0ff */
[----:B------:R-:W-:Y:S01]  /*1190*/  VIADD R0, R3, 0xffffffff ;  /* 0xffffffff03007836 */ /* 0x000fe20000000000 */
[----:B------:R-:W-:-:S04]  /*11a0*/  IADD3 R21, PT, PT, R24, -0x1, RZ ;  /* 0xffffffff18157810 */ /* 0x000fc80007ffe0ff */
        /* <DEDUP_REMOVED lines=23> */
[----:B------:R-:W-:Y:S02]  /*1320*/  @!P0 IMAD.MOV.U32 R2, RZ, RZ, -0x40 ;  /* 0xffffffc0ff028424 */ /* 0x000fe400078e00ff */
[----:B------:R-:W-:Y:S01]  /*1330*/  @!P0 FFMA R25, R25, 1.84467440737095516160e+19, RZ ;  /* 0x5f80000019198823 */ /* 0x000fe200000000ff */
[----:B------:R-:W-:Y:S02]  /*1340*/  @!P1 FFMA R26, R26, 1.84467440737095516160e+19, RZ ;  /* 0x5f8000001a1a9823 */ /* 0x000fe400000000ff */
[----:B------:R-:W-:-:S07]  /*1350*/  @!P1 IADD3 R2, PT, PT, R2, 0x40, RZ ;  /* 0x0000004002029810 */ /* 0x000fce0007ffe0ff */
.L_x_68:
[----:B------:R-:W-:Y:S01]  /*1360*/  LEA R27, R3, 0xc0800000, 0x17 ;  /* 0xc0800000031b7811 */ /* 0x000fe200078eb8ff */
[----:B------:R-:W-:Y:S01]  /*1370*/  BSSY.RECONVERGENT B3, `(.L_x_73) ;  /* 0x0000036000037945 */ /* 0x000fe20003800200 */
[----:B------:R-:W-:-:S03]  /*1380*/  IADD3 R24, PT, PT, R24, -0x7f, RZ ;  /* 0xffffff8118187810 */ /* 0x000fc60007ffe0ff */
[----:B------:R-:W-:Y:S01]  /*1390*/  IMAD.IADD R27, R26, 0x1, -R27 ;  /* 0x000000011a1b7824 */ /* 0x000fe200078e0a1b */
[C---:B------:R-:W-:Y:S01]  /*13a0*/  IADD3 R3, PT, PT, R24.reuse, 0x7f, -R3 ;  /* 0x0000007f18037810 */ /* 0x040fe20007ffe803 */
[----:B------:R-:W-:Y:S02]  /*13b0*/  IMAD R0, R24, -0x800000, R25 ;  /* 0xff80000018007824 */ /* 0x000fe400078e0219 */
[----:B------:R-:W0:Y:S01]  /*13c0*/  MUFU.RCP R26, R27 ;  /* 0x0000001b001a7308 */ /* 0x000e220000001000 */
[----:B------:R-:W-:Y:S01]  /*13d0*/  FADD.FTZ R21, -R27, -RZ ;  /* 0x800000ff1b157221 */ /* 0x000fe20000010100 */
[----:B------:R-:W-:-:S03]  /*13e0*/  IMAD.IADD R3, R3, 0x1, R2 ;  /* 0x0000000103037824 */ /* 0x000fc600078e0202 */
[----:B0-----:R-:W-:-:S04]  /*13f0*/  FFMA R23, R26, R21, 1 ;  /* 0x3f8000001a177423 */ /* 0x001fc80000000015 */
[----:B------:R-:W-:-:S04]  /*1400*/  FFMA R23, R26, R23, R26 ;  /* 0x000000171a177223 */ /* 0x000fc8000000001a */
[----:B------:R-:W-:-:S04]  /*1410*/  FFMA R26, R0, R23, RZ ;  /* 0x00000017001a7223 */ /* 0x000fc800000000ff */
[----:B------:R-:W-:-:S04]  /*1420*/  FFMA R25, R21, R26, R0 ;  /* 0x0000001a15197223 */ /* 0x000fc80000000000 */
[----:B------:R-:W-:-:S04]  /*1430*/  FFMA R26, R23, R25, R26 ;  /* 0x00000019171a7223 */ /* 0x000fc8000000001a */
[----:B------:R-:W-:-:S04]  /*1440*/  FFMA R21, R21, R26, R0 ;  /* 0x0000001a15157223 */ /* 0x000fc80000000000 */
[----:B------:R-:W-:-:S05]  /*1450*/  FFMA R0, R23, R21, R26 ;  /* 0x0000001517007223 */ /* 0x000fca000000001a */
[----:B------:R-:W-:-:S04]  /*1460*/  SHF.R.U32.HI R24, RZ, 0x17, R0 ;  /* 0x00000017ff187819 */ /* 0x000fc80000011600 */
[----:B------:R-:W-:-:S04]  /*1470*/  LOP3.LUT R2, R24, 0xff, RZ, 0xc0, !PT ;  /* 0x000000ff18027812 */ /* 0x000fc800078ec0ff */
[----:B------:R-:W-:-:S05]  /*1480*/  IADD3 R2, PT, PT, R2, R3, RZ ;  /* 0x0000000302027210 */ /* 0x000fca0007ffe0ff */
[----:B------:R-:W-:-:S05]  /*1490*/  VIADD R24, R2, 0xffffffff ;  /* 0xffffffff02187836 */ /* 0x000fca0000000000 */
        /* <DEDUP_REMOVED lines=12> */
[C---:B------:R-:W-:Y:S02]  /*1560*/  IADD3 R21, PT, PT, R2.reuse, 0x20, RZ ;  /* 0x0000002002157810 */ /* 0x040fe40007ffe0ff */
[----:B------:R-:W-:Y:S02]  /*1570*/  LOP3.LUT R3, R3, 0x7fffff, RZ, 0xc0, !PT ;  /* 0x007fffff03037812 */ /* 0x000fe400078ec0ff */
[C---:B------:R-:W-:Y:S02]  /*1580*/  ISETP.NE.AND P3, PT, R2.reuse, RZ, PT ;  /* 0x000000ff0200720c */ /* 0x040fe40003f65270 */
[----:B------:R-:W-:Y:S02]  /*1590*/  LOP3.LUT R26, R3, 0x800000, RZ, 0xfc, !PT ;  /* 0x00800000031a7812 */ /* 0x000fe400078efcff */
[----:B------:R-:W-:-:S02]  /*15a0*/  ISETP.NE.AND P1, PT, R2, RZ, PT ;  /* 0x000000ff0200720c */ /* 0x000fc40003f25270 */
        /* <DEDUP_REMOVED lines=10> */
[----:B------:R-:W-:-:S05]  /*1650*/  LOP3.LUT R2, R2, R21, RZ, 0xc0, !PT ;  /* 0x0000001502027212 */ /* 0x000fca00078ec0ff */
[----:B------:R-:W-:-:S05]  /*1660*/  IMAD.IADD R3, R3, 0x1, R2 ;  /* 0x0000000103037824 */ /* 0x000fca00078e0202 */
[----:B------:R-:W-:Y:S01]  /*1670*/  LOP3.LUT R0, R3, R0, RZ, 0xfc, !PT ;  /* 0x0000000003007212 */ /* 0x000fe200078efcff */
[----:B------:R-:W-:Y:S06]  /*1680*/  BRA `(.L_x_76) ;  /* 0x0000000000107947 */ /* 0x000fec0003800000 */
.L_x_75:
[----:B------:R-:W-:-:S04]  /*1690*/  LOP3.LUT R0, R0, 0x80000000, RZ, 0xc0, !PT ;  /* 0x8000000000007812 */ /* 0x000fc800078ec0ff */
[----:B------:R-:W-:Y:S01]  /*16a0*/  LOP3.LUT R0, R0, 0x7f800000, RZ, 0xfc, !PT ;  /* 0x7f80000000007812 */ /* 0x000fe200078efcff */
[----:B------:R-:W-:Y:S06]  /*16b0*/  BRA `(.L_x_76) ;  /* 0x0000000000047947 */ /* 0x000fec0003800000 */
.L_x_74:
[----:B------:R-:W-:-:S07]  /*16c0*/  LEA R0, R3, R0, 0x17 ;  /* 0x0000000003007211 */ /* 0x000fce00078eb8ff */
.L_x_76:
[----:B------:R-:W-:Y:S05]  /*16d0*/  BSYNC.RECONVERGENT B3 ;  /* 0x0000000000037941 */ /* 0x000fea0003800200 */
.L_x_73:
[----:B------:R-:W-:Y:S05]  /*16e0*/  BRA `(.L_x_77) ;  /* 0x0000000000207947 */ /* 0x000fea0003800000 */
.L_x_72:
[----:B------:R-:W-:-:S04]  /*16f0*/  LOP3.LUT R0, R26, 0x80000000, R25, 0x48, !PT ;  /* 0x800000001a007812 */ /* 0x000fc800078e4819 */
[----:B------:R-:W-:Y:S01]  /*1700*/  LOP3.LUT R0, R0, 0x7f800000, RZ, 0xfc, !PT ;  /* 0x7f80000000007812 */ /* 0x000fe200078efcff */
[----:B------:R-:W-:Y:S06]  /*1710*/  BRA `(.L_x_77) ;  /* 0x0000000000147947 */ /* 0x000fec0003800000 */
.L_x_71:
[----:B------:R-:W-:Y:S01]  /*1720*/  LOP3.LUT R0, R26, 0x80000000, R25, 0x48, !PT ;  /* 0x800000001a007812 */ /* 0x000fe200078e4819 */
[----:B------:R-:W-:Y:S06]  /*1730*/  BRA `(.L_x_77) ;  /* 0x00000000000c7947 */ /* 0x000fec0003800000 */
.L_x_70:
[----:B------:R-:W0:Y:S01]  /*1740*/  MUFU.RSQ R0, -QNAN ;  /* 0xffc0000000007908 */ /* 0x000e220000001400 */
[----:B------:R-:W-:Y:S05]  /*1750*/  BRA `(.L_x_77) ;  /* 0x0000000000047947 */ /* 0x000fea0003800000 */
.L_x_69:
[----:B------:R-:W-:-:S07]  /*1760*/  FADD.FTZ R0, R25, R26 ;  /* 0x0000001a19007221 */ /* 0x000fce0000010000 */
.L_x_77:
[----:B------:R-:W-:Y:S05]  /*1770*/  BSYNC.RECONVERGENT B2 ;  /* 0x0000000000027941 */ /* 0x000fea0003800200 */
.L_x_67:
[----:B------:R-:W-:-:S04]  /*1780*/  HFMA2 R23, -RZ, RZ, 0, 0 ;  /* 0x00000000ff177431 */ /* 0x000fc800000001ff */
[----:B0-----:R-:W-:Y:S05]  /*1790*/  RET.REL.NODEC R22 `(_Z2CRPKfS0_S0_S0_Pfj) ;  /* 0xffffffe816187950 */ /* 0x001fea0003c3ffff */
.L_x_78:
        /* <DEDUP_REMOVED lines=14> */
.L_x_118:


//--------------------- .text._Z10thomas_GPUPKfS0_S0_S0_Pfj --------------------------
	.section	.text._Z10thomas_GPUPKfS0_S0_S0_Pfj,"ax",@progbits
	.align	128
        .global         _Z10thomas_GPUPKfS0_S0_S0_Pfj
        .type           _Z10thomas_GPUPKfS0_S0_S0_Pfj,@function
        .size           _Z10thomas_GPUPKfS0_S0_S0_Pfj,(.L_x_120 - _Z10thomas_GPUPKfS0_S0_S0_Pfj)
        .other          _Z10thomas_GPUPKfS0_S0_S0_Pfj,@"STO_CUDA_ENTRY STV_DEFAULT"
_Z10thomas_GPUPKfS0_S0_S0_Pfj:
.text._Z10thomas_GPUPKfS0_S0_S0_Pfj:
[----:B------:R-:W0:Y:S08]  /*0000*/  LDC R1, c[0x0][0x37c] ;  /* 0x0000df00ff017b82 */ /* 0x000e300000000800 */
[----:B------:R-:W1:Y:S01]  /*0010*/  S2UR UR5, SR_CgaCtaId ;  /* 0x00000000000579c3 */ /* 0x000e620000008800 */
[----:B------:R-:W-:Y:S01]  /*0020*/  UMOV UR4, 0x400 ;  /* 0x0000040000047882 */ /* 0x000fe20000000000 */
[----:B------:R-:W2:Y:S06]  /*0030*/  LDCU.64 UR22, c[0x0][0x358] ;  /* 0x00006b00ff1677ac */ /* 0x000eac0008000a00 */
[----:B------:R-:W3:Y:S01]  /*0040*/  S2UR UR6, SR_SWINHI ;  /* 0x00000000000679c3 */ /* 0x000ee20000002f00 */
[----:B-1----:R-:W-:-:S07]  /*0050*/  ULEA UR4, UR5, UR4, 0x18 ;  /* 0x0000000405047291 */ /* 0x002fce000f8ec0ff */
[----:B------:R-:W-:Y:S01]  /*0060*/  UMOV UR4, UR4 ;  /* 0x0000000400047c82 */ /* 0x000fe20008000000 */
[----:B---3--:R-:W-:Y:S01]  /*0070*/  UMOV UR5, UR6 ;  /* 0x0000000600057c82 */ /* 0x008fe20008000000 */
[----:B------:R-:W-:-:S04]  /*0080*/  UISETP.NE.U32.AND UP0, UPT, UR4, URZ, UPT ;  /* 0x000000ff0400728c */ /* 0x000fc8000bf05070 */
[----:B------:R-:W-:-:S09]  /*0090*/  UISETP.NE.AND.EX UP0, UPT, UR5, URZ, UPT, UP0 ;  /* 0x000000ff0500728c */ /* 0x000fd2000bf05300 */
[----:B0-2---:R-:W-:Y:S05]  /*00a0*/  BRA.U UP0, `(.L_x_79) ;  /* 0x0000000100247547 */ /* 0x005fea000b800000 */
[----:B------:R-:W-:Y:S01]  /*00b0*/  MOV R0, 0x8 ;  /* 0x0000000800007802 */ /* 0x000fe20000000f00 */
[----:B------:R-:W0:Y:S01]  /*00c0*/  LDCU.64 UR4, c[0x4][URZ] ;  /* 0x01000000ff0477ac */ /* 0x000e220008000a00 */
[----:B------:R-:W-:Y:S02]  /*00d0*/  CS2R R6, SRZ ;  /* 0x0000000000067805 */ /* 0x000fe4000001ff00 */
[----:B------:R1:W2:Y:S01]  /*00e0*/  LDC.64 R2, c[0x4][R0] ;  /* 0x0100000000027b82 */ /* 0x0002a20000000a00 */
[----:B0-----:R-:W-:Y:S01]  /*00f0*/  MOV R4, UR4 ;  /* 0x0000000400047c02 */ /* 0x001fe20008000f00 */
[----:B-1----:R-:W-:-:S07]  /*0100*/  IMAD.U32 R5, RZ, RZ, UR5 ;  /* 0x00000005ff057e24 */ /* 0x002fce000f8e00ff */
[----:B------:R-:W-:-:S07]  /*0110*/  LEPC R20, `(.L_x_80) ;  /* 0x000000001014794e */ /* 0x000fce0000000000 */
[----:B--2---:R-:W-:Y:S05]  /*0120*/  CALL.ABS.NOINC R2 ;  /* 0x0000000002007343 */ /* 0x004fea0003c00000 */
.L_x_80:
[----:B------:R-:W-:Y:S05]  /*0130*/  EXIT ;  /* 0x000000000000794d */ /* 0x000fea0003800000 */
.L_x_79:
[----:B------:R-:W0:Y:S08]  /*0140*/  LDC.64 R2, c[0x0][0x388] ;  /* 0x0000e200ff027b82 */ /* 0x000e300000000a00 */
[----:B------:R-:W1:Y:S01]  /*0150*/  LDC.64 R4, c[0x0][0x390] ;  /* 0x0000e400ff047b82 */ /* 0x000e620000000a00 */
[----:B0-----:R-:W2:Y:S04]  /*0160*/  LDG.E R3, desc[UR22][R2.64] ;  /* 0x0000001602037981 */ /* 0x001ea8000c1e1900 */
[----:B-1----:R-:W3:Y:S01]  /*0170*/  LDG.E R0, desc[UR22][R4.64] ;  /* 0x0000001604007981 */ /* 0x002ee2000c1e1900 */
[----:B--2---:R-:W0:Y:S08]  /*0180*/  MUFU.RCP R6, R3 ;  /* 0x0000000300067308 */ /* 0x004e300000001000 */
[----:B---3--:R-:W1:Y:S01]  /*0190*/  FCHK P0, R0, R3 ;  /* 0x0000000300007302 */ /* 0x008e620000000000 */
[----:B0-----:R-:W-:-:S04]  /*01a0*/  FFMA R7, -R3, R6, 1 ;  /* 0x3f80000003077423 */ /* 0x001fc80000000106 */
[----:B------:R-:W-:-:S04]  /*01b0*/  FFMA R7, R6, R7, R6 ;  /* 0x0000000706077223 */ /* 0x000fc80000000006 */
[----:B------:R-:W-:-:S04]  /*01c0*/  FFMA R6, R0, R7, RZ ;  /* 0x0000000700067223 */ /* 0x000fc800000000ff */
[----:B------:R-:W-:-:S04]  /*01d0*/  FFMA R8, -R3, R6, R0 ;  /* 0x0000000603087223 */ /* 0x000fc80000000100 */
[----:B------:R-:W-:Y:S01]  /*01e0*/  FFMA R6, R7, R8, R6 ;  /* 0x0000000807067223 */ /* 0x000fe20000000006 */
[----:B-1----:R-:W-:Y:S06]  /*01f0*/  @!P0 BRA `(.L_x_81) ;  /* 0x00000000000c8947 */ /* 0x002fec0003800000 */
[----:B------:R-:W-:-:S07]  /*0200*/  MOV R4, 0x220 ;  /* 0x0000022000047802 */ /* 0x000fce0000000f00 */
[----:B------:R-:W-:Y:S05]  /*0210*/  CALL.REL.NOINC `($__internal_3_$__cuda_sm3x_div_rn_noftz_f32_slowpath) ;  /* 0x0000001c000c7944 */ /* 0x000fea0003c00000 */
[----:B------:R-:W-:-:S07]  /*0220*/  MOV R6, R7 ;  /* 0x0000000700067202 */ /* 0x000fce0000000f00 */
.L_x_81:
[----:B------:R-:W0:Y:S02]  /*0230*/  LDC.64 R4, c[0x0][0x398] ;  /* 0x0000e600ff047b82 */ /* 0x000e240000000a00 */
[----:B0-----:R-:W2:Y:S06]  /*0240*/  LDG.E R4, desc[UR22][R4.64] ;  /* 0x0000001604047981 */ /* 0x001eac000c1e1900 */
[----:B------:R-:W0:Y:S01]  /*0250*/  S2UR UR5, SR_CgaCtaId ;  /* 0x00000000000579c3 */ /* 0x000e220000008800 */
[----:B------:R-:W1:Y:S01]  /*0260*/  MUFU.RCP R0, R3 ;  /* 0x0000000300007308 */ /* 0x000e620000001000 */
[----:B------:R-:W-:Y:S01]  /*0270*/  UMOV UR4, 0x400 ;  /* 0x0000040000047882 */ /* 0x000fe20000000000 */
[----:B-1----:R-:W-:-:S04]  /*0280*/  FFMA R7, -R3, R0, 1 ;  /* 0x3f80000003077423 */ /* 0x002fc80000000100 */
[----:B------:R-:W-:Y:S01]  /*0290*/  FFMA R0, R0, R7, R0 ;  /* 0x0000000700007223 */ /* 0x000fe20000000000 */
[----:B0-----:R-:W-:-:S09]  /*02a0*/  ULEA UR20, UR5, UR4, 0x18 ;  /* 0x0000000405147291 */ /* 0x001fd2000f8ec0ff */
[----:B------:R0:W-:Y:S01]  /*02b0*/  STS [UR20], R6 ;  /* 0x00000006ff007988 */ /* 0x0001e20008000814 */
[----:B--2---:R-:W1:Y:S01]  /*02c0*/  FCHK P0, R4, R3 ;  /* 0x0000000304007302 */ /* 0x004e620000000000 */
[----:B------:R-:W-:-:S04]  /*02d0*/  FFMA R7, R0, R4, RZ ;  /* 0x0000000400077223 */ /* 0x000fc800000000ff */
[----:B------:R-:W-:-:S04]  /*02e0*/  FFMA R2, -R3, R7, R4 ;  /* 0x0000000703027223 */ /* 0x000fc80000000104 */
[----:B------:R-:W-:Y:S01]  /*02f0*/  FFMA R7, R0, R2, R7 ;  /* 0x0000000200077223 */ /* 0x000fe20000000007 */
[----:B------:R-:W-:Y:S01]  /*0300*/  IMAD.MOV.U32 R2, RZ, RZ, R6 ;  /* 0x000000ffff027224 */ /* 0x000fe200078e0006 */
[----:B01----:R-:W-:Y:S06]  /*0310*/  @!P0 BRA `(.L_x_82) ;  /* 0x00000000000c8947 */ /* 0x003fec0003800000 */
[----:B------:R-:W-:Y:S02]  /*0320*/  MOV R0, R4 ;  /* 0x0000000400007202 */ /* 0x000fe40000000f00 */
[----:B------:R-:W-:-:S07]  /*0330*/  MOV R4, 0x350 ;  /* 0x0000035000047802 */ /* 0x000fce0000000f00 */
[----:B------:R-:W-:Y:S05]  /*0340*/  CALL.REL.NOINC `($__internal_3_$__cuda_sm3x_div_rn_noftz_f32_slowpath) ;  /* 0x0000001800c07944 */ /* 0x000fea0003c00000 */
.L_x_82:
[----:B------:R-:W0:Y:S01]  /*0350*/  LDC.64 R4, c[0x0][0x3a0] ;  /* 0x0000e800ff047b82 */ /* 0x000e220000000a00 */
[----:B------:R-:W1:Y:S02]  /*0360*/  LDCU UR4, c[0x0][0x3a8] ;  /* 0x00007500ff0477ac */ /* 0x000e640008000800 */
[----:B-1----:R-:W-:Y:S01]  /*0370*/  UISETP.GE.U32.AND UP0, UPT, UR4, 0x2, UPT ;  /* 0x000000020400788c */ /* 0x002fe2000bf06070 */
[----:B0-----:R0:W-:Y:S08]  /*0380*/  STG.E desc[UR22][R4.64], R7 ;  /* 0x0000000704007986 */ /* 0x0011f0000c101916 */
[----:B------:R-:W-:Y:S05]  /*0390*/  BRA.U !UP0, `(.L_x_83) ;  /* 0x0000000d08bc7547 */ /* 0x000fea000b800000 */
[----:B------:R-:W-:Y:S01]  /*03a0*/  UIADD3 UR5, UPT, UPT, UR4, -0x2, URZ ;  /* 0xfffffffe04057890 */ /* 0x000fe2000fffe0ff */
[----:B0-----:R-:W-:Y:S01]  /*03b0*/  IMAD.MOV.U32 R4, RZ, RZ, 0x1 ;  /* 0x00000001ff047424 */ /* 0x001fe200078e00ff */
[----:B------:R-:W-:Y:S02]  /*03c0*/  UIADD3 UR4, UPT, UPT, UR4, -0x1, URZ ;  /* 0xffffffff04047890 */ /* 0x000fe4000fffe0ff */
[----:B------:R-:W-:-:S09]  /*03d0*/  UISETP.GE.U32.AND UP0, UPT, UR5, 0x3, UPT ;  /* 0x000000030500788c */ /* 0x000fd2000bf06070 */
[----:B------:R-:W-:Y:S05]  /*03e0*/  BRA.U !UP0, `(.L_x_84) ;  /* 0x0000000908147547 */ /* 0x000fea000b800000 */
[----:B------:R-:W0:Y:S01]  /*03f0*/  LDCU.128 UR12, c[0x0][0x380] ;  /* 0x00007000ff0c77ac */ /* 0x000e220008000c00 */
[----:B------:R-:W-:Y:S01]  /*0400*/  HFMA2 R14, -RZ, RZ, 0, 0 ;  /* 0x00000000ff0e7431 */ /* 0x000fe200000001ff */
[----:B------:R-:W1:Y:S01]  /*0410*/  LDCU.128 UR16, c[0x0][0x390] ;  /* 0x00007200ff1077ac */ /* 0x000e620008000c00 */
[----:B------:R-:W2:Y:S01]  /*0420*/  LDCU.64 UR6, c[0x0][0x3a0] ;  /* 0x00007400ff0677ac */ /* 0x000ea20008000a00 */
[----:B------:R-:W-:-:S04]  /*0430*/  ULOP3.LUT UR5, UR4, 0xfffffffc, URZ, 0xc0, !UPT ;  /* 0xfffffffc04057892 */ /* 0x000fc8000f8ec0ff */
[----:B------:R-:W-:Y:S02]  /*0440*/  UIADD3 UR5, UPT, UPT, -UR5, URZ, URZ ;  /* 0x000000ff05057290 */ /* 0x000fe4000fffe1ff */
[----:B0-----:R-:W-:Y:S02]  /*0450*/  UIADD3 UR14, UP0, UPT, UR14, 0x8, URZ ;  /* 0x000000080e0e7890 */ /* 0x001fe4000ff1e0ff */
[----:B------:R-:W-:Y:S02]  /*0460*/  UIADD3 UR12, UP1, UPT, UR12, 0x8, URZ ;  /* 0x000000080c0c7890 */ /* 0x000fe4000ff3e0ff */
[----:B------:R-:W-:Y:S02]  /*0470*/  UIADD3.X UR15, UPT, UPT, URZ, UR15, URZ, UP0, !UPT ;  /* 0x0000000fff0f7290 */ /* 0x000fe400087fe4ff */
[----:B------:R-:W-:Y:S01]  /*0480*/  UIADD3.X UR13, UPT, UPT, URZ, UR13, URZ, UP1, !UPT ;  /* 0x0000000dff0d7290 */ /* 0x000fe20008ffe4ff */
[----:B------:R-:W-:Y:S01]  /*0490*/  IMAD.U32 R4, RZ, RZ, UR14 ;  /* 0x0000000eff047e24 */ /* 0x000fe2000f8e00ff */
[----:B-1----:R-:W-:Y:S01]  /*04a0*/  UIADD3 UR10, UP0, UPT, UR16, 0x8, URZ ;  /* 0x00000008100a7890 */ /* 0x002fe2000ff1e0ff */
[----:B------:R-:W-:Y:S01]  /*04b0*/  MOV R6, UR12 ;  /* 0x0000000c00067c02 */ /* 0x000fe20008000f00 */
[----:B------:R-:W-:Y:S01]  /*04c0*/  UIADD3 UR8, UP1, UPT, UR18, 0x8, URZ ;  /* 0x0000000812087890 */ /* 0x000fe2000ff3e0ff */
[----:B------:R-:W-:Y:S01]  /*04d0*/  MOV R5, UR15 ;  /* 0x0000000f00057c02 */ /* 0x000fe20008000f00 */
[----:B--2---:R-:W-:Y:S01]  /*04e0*/  UIADD3 UR6, UP2, UPT, UR6, 0x8, URZ ;  /* 0x0000000806067890 */ /* 0x004fe2000ff5e0ff */
[----:B------:R-:W-:Y:S01]  /*04f0*/  IMAD.U32 R7, RZ, RZ, UR13 ;  /* 0x0000000dff077e24 */ /* 0x000fe2000f8e00ff */
[----:B------:R-:W-:Y:S01]  /*0500*/  UIADD3.X UR11, UPT, UPT, URZ, UR17, URZ, UP0, !UPT ;  /* 0x00000011ff0b7290 */ /* 0x000fe200087fe4ff */
[----:B------:R-:W-:Y:S01]  /*0510*/  IMAD.U32 R8, RZ, RZ, UR10 ;  /* 0x0000000aff087e24 */ /* 0x000fe2000f8e00ff */
[----:B------:R-:W-:Y:S01]  /*0520*/  UIADD3.X UR9, UPT, UPT, URZ, UR19, URZ, UP1, !UPT ;  /* 0x00000013ff097290 */ /* 0x000fe20008ffe4ff */
[----:B------:R-:W-:Y:S01]  /*0530*/  MOV R10, UR8 ;  /* 0x00000008000a7c02 */ /* 0x000fe20008000f00 */
[----:B------:R-:W-:Y:S01]  /*0540*/  UIADD3.X UR7, UPT, UPT, URZ, UR7, URZ, UP2, !UPT ;  /* 0x00000007ff077290 */ /* 0x000fe200097fe4ff */
[----:B------:R-:W-:Y:S01]  /*0550*/  IMAD.U32 R3, RZ, RZ, UR6 ;  /* 0x00000006ff037e24 */ /* 0x000fe2000f8e00ff */
[----:B------:R-:W-:Y:S01]  /*0560*/  MOV R9, UR11 ;  /* 0x0000000b00097c02 */ /* 0x000fe20008000f00 */
[----:B------:R-:W-:Y:S01]  /*0570*/  UIADD3 UR16, UPT, UPT, UR20, 0x8, URZ ;  /* 0x0000000814107890 */ /* 0x000fe2000fffe0ff */
[----:B------:R-:W-:-:S02]  /*0580*/  IMAD.U32 R11, RZ, RZ, UR9 ;  /* 0x00000009ff0b7e24 */ /* 0x000fc4000f8e00ff */
[----:B------:R-:W-:-:S09]  /*0590*/  MOV R13, UR7 ;  /* 0x00000007000d7c02 */ /* 0x000fd20008000f00 */
.L_x_93:
[----:B------:R-:W2:Y:S04]  /*05a0*/  LDG.E R0, desc[UR22][R4.64+-0x4] ;  /* 0xfffffc1604007981 */ /* 0x000ea8000c1e1900 */
[----:B------:R-:W2:Y:S01]  /*05b0*/  LDG.E R15, desc[UR22][R6.64+-0x4] ;  /* 0xfffffc16060f7981 */ /* 0x000ea2000c1e1900 */
[----:B------:R-:W-:Y:S01]  /*05c0*/  MOV R12, R3 ;  /* 0x00000003000c7202 */ /* 0x000fe20000000f00 */
[----:B--2---:R-:W-:-:S04]  /*05d0*/  FFMA R17, -R15, R2, R0 ;  /* 0x000000020f117223 */ /* 0x004fc80000000100 */
[----:B------:R-:W-:-:S05]  /*05e0*/  VIADD R0, R17, 0x1800000 ;  /* 0x0180000011007836 */ /* 0x000fca0000000000 */
[----:B------:R-:W-:-:S04]  /*05f0*/  LOP3.LUT R0, R0, 0x7f800000, RZ, 0xc0, !PT ;  /* 0x7f80000000007812 */ /* 0x000fc800078ec0ff */
[----:B------:R-:W-:-:S13]  /*0600*/  ISETP.GT.U32.AND P0, PT, R0, 0x1ffffff, PT ;  /* 0x01ffffff0000780c */ /* 0x000fda0003f04070 */
[----:B------:R-:W-:Y:S05]  /*0610*/  @P0 BRA `(.L_x_85) ;  /* 0x0000000000100947 */ /* 0x000fea0003800000 */
[----:B------:R-:W-:Y:S01]  /*0620*/  IMAD.MOV.U32 R0, RZ, RZ, R17 ;  /* 0x000000ffff007224 */ /* 0x000fe200078e0011 */
[----:B------:R-:W-:-:S07]  /*0630*/  MOV R2, 0x650 ;  /* 0x0000065000027802 */ /* 0x000fce0000000f00 */
[----:B------:R-:W-:Y:S05]  /*0640*/  CALL.REL.NOINC `($__internal_2_$__cuda_sm20_rcp_rn_f32_slowpath) ;  /* 0x0000001400307944 */ /* 0x000fea0003c00000 */
[----:B------:R-:W-:Y:S05]  /*0650*/  BRA `(.L_x_86) ;  /* 0x0000000000107947 */ /* 0x000fea0003800000 */
.L_x_85:
[----:B------:R-:W0:Y:S02]  /*0660*/  MUFU.RCP R0, R17 ;  /* 0x0000001100007308 */ /* 0x000e240000001000 */
[----:B0-----:R-:W-:-:S04]  /*0670*/  FFMA R2, R17, R0, -1 ;  /* 0xbf80000011027423 */ /* 0x001fc80000000000 */
[----:B------:R-:W-:-:S04]  /*0680*/  FADD.FTZ R3, -R2, -RZ ;  /* 0x800000ff02037221 */ /* 0x000fc80000010100 */
[----:B------:R-:W-:-:S07]  /*0690*/  FFMA R0, R0, R3, R0 ;  /* 0x0000000300007223 */ /* 0x000fce0000000000 */
.L_x_86:
[----:B------:R-:W2:Y:S04]  /*06a0*/  LDG.E R2, desc[UR22][R10.64+-0x4] ;  /* 0xfffffc160a027981 */ /* 0x000ea8000c1e1900 */
[----:B------:R-:W2:Y:S02]  /*06b0*/  LDG.E R3, desc[UR22][R12.64+-0x8] ;  /* 0xfffff8160c037981 */ /* 0x000ea4000c1e1900 */
[----:B--2---:R-:W-:Y:S02]  /*06c0*/  FFMA R15, -R15, R3, R2 ;  /* 0x000000030f0f7223 */ /* 0x004fe40000000102 */
[----:B------:R-:W2:Y:S02]  /*06d0*/  LDG.E R3, desc[UR22][R8.64+-0x4] ;  /* 0xfffffc1608037981 */ /* 0x000ea4000c1e1900 */
[----:B------:R-:W-:-:S05]  /*06e0*/  FMUL R15, R15, R0 ;  /* 0x000000000f0f7220 */ /* 0x000fca0000400000 */
[----:B------:R0:W-:Y:S04]  /*06f0*/  STG.E desc[UR22][R12.64+-0x4], R15 ;  /* 0xfffffc0f0c007986 */ /* 0x0001e8000c101916 */
[----:B------:R-:W3:Y:S04]  /*0700*/  LDG.E R2, desc[UR22][R4.64] ;  /* 0x0000001604027981 */ /* 0x000ee8000c1e1900 */
[----:B------:R-:W3:Y:S01]  /*0710*/  LDG.E R16, desc[UR22][R6.64] ;  /* 0x0000001606107981 */ /* 0x000ee2000c1e1900 */
[----:B--2---:R-:W-:-:S05]  /*0720*/  FMUL R3, R3, R0 ;  /* 0x0000000003037220 */ /* 0x004fca0000400000 */
[----:B------:R0:W-:Y:S01]  /*0730*/  STS [UR16+-0x4], R3 ;  /* 0xfffffc03ff007988 */ /* 0x0001e20008000810 */
[----:B---3--:R-:W-:-:S05]  /*0740*/  FFMA R17, R3, -R16, R2 ;  /* 0x8000001003117223 */ /* 0x008fca0000000002 */
[----:B------:R-:W-:-:S04]  /*0750*/  IADD3 R0, PT, PT, R17, 0x1800000, RZ ;  /* 0x0180000011007810 */ /* 0x000fc80007ffe0ff */
[----:B------:R-:W-:-:S04]  /*0760*/  LOP3.LUT R0, R0, 0x7f800000, RZ, 0xc0, !PT ;  /* 0x7f80000000007812 */ /* 0x000fc800078ec0ff */
[----:B------:R-:W-:-:S13]  /*0770*/  ISETP.GT.U32.AND P0, PT, R0, 0x1ffffff, PT ;  /* 0x01ffffff0000780c */ /* 0x000fda0003f04070 */
[----:B0-----:R-:W-:Y:S05]  /*0780*/  @P0 BRA `(.L_x_87) ;  /* 0x0000000000100947 */ /* 0x001fea0003800000 */
[----:B------:R-:W-:Y:S01]  /*0790*/  IMAD.MOV.U32 R0, RZ, RZ, R17 ;  /* 0x000000ffff007224 */ /* 0x000fe200078e0011 */
[----:B------:R-:W-:-:S07]  /*07a0*/  MOV R2, 0x7c0 ;  /* 0x000007c000027802 */ /* 0x000fce0000000f00 */
[----:B------:R-:W-:Y:S05]  /*07b0*/  CALL.REL.NOINC `($__internal_2_$__cuda_sm20_rcp_rn_f32_slowpath) ;  /* 0x0000001000d47944 */ /* 0x000fea0003c00000 */
[----:B------:R-:W-:Y:S05]  /*07c0*/  BRA `(.L_x_88) ;  /* 0x0000000000107947 */ /* 0x000fea0003800000 */
.L_x_87:
[----:B------:R-:W0:Y:S02]  /*07d0*/  MUFU.RCP R0, R17 ;  /* 0x0000001100007308 */ /* 0x000e240000001000 */
[----:B0-----:R-:W-:-:S04]  /*07e0*/  FFMA R2, R17, R0, -1 ;  /* 0xbf80000011027423 */ /* 0x001fc80000000000 */
[----:B------:R-:W-:-:S04]  /*07f0*/  FADD.FTZ R3, -R2, -RZ ;  /* 0x800000ff02037221 */ /* 0x000fc80000010100 */
[----:B------:R-:W-:-:S07]  /*0800*/  FFMA R0, R0, R3, R0 ;  /* 0x0000000300007223 */ /* 0x000fce0000000000 */
.L_x_88:
[----:B------:R-:W2:Y:S04]  /*0810*/  LDG.E R2, desc[UR22][R10.64] ;  /* 0x000000160a027981 */ /* 0x000ea8000c1e1900 */
[----:B------:R-:W3:Y:S01]  /*0820*/  LDG.E R3, desc[UR22][R8.64] ;  /* 0x0000001608037981 */ /* 0x000ee2000c1e1900 */
[----:B--2---:R-:W-:-:S04]  /*0830*/  FFMA R15, R15, -R16, R2 ;  /* 0x800000100f0f7223 */ /* 0x004fc80000000002 */
[----:B------:R-:W-:-:S05]  /*0840*/  FMUL R15, R15, R0 ;  /* 0x000000000f0f7220 */ /* 0x000fca0000400000 */
[----:B------:R0:W-:Y:S04]  /*0850*/  STG.E desc[UR22][R12.64], R15 ;  /* 0x0000000f0c007986 */ /* 0x0001e8000c101916 */
[----:B------:R-:W2:Y:S04]  /*0860*/  LDG.E R17, desc[UR22][R4.64+0x4] ;  /* 0x0000041604117981 */ /* 0x000ea8000c1e1900 */
[----:B------:R-:W2:Y:S01]  /*0870*/  LDG.E R18, desc[UR22][R6.64+0x4] ;  /* 0x0000041606127981 */ /* 0x000ea2000c1e1900 */
[----:B---3--:R-:W-:-:S04]  /*0880*/  FMUL R16, R3, R0 ;  /* 0x0000000003107220 */ /* 0x008fc80000400000 */
[----:B--2---:R-:W-:-:S05]  /*0890*/  FFMA R2, R16, -R18, R17 ;  /* 0x8000001210027223 */ /* 0x004fca0000000011 */
[----:B------:R-:W-:-:S04]  /*08a0*/  IADD3 R0, PT, PT, R2, 0x1800000, RZ ;  /* 0x0180000002007810 */ /* 0x000fc80007ffe0ff */
[----:B------:R-:W-:-:S04]  /*08b0*/  LOP3.LUT R0, R0, 0x7f800000, RZ, 0xc0, !PT ;  /* 0x7f80000000007812 */ /* 0x000fc800078ec0ff */
[----:B------:R-:W-:-:S13]  /*08c0*/  ISETP.GT.U32.AND P0, PT, R0, 0x1ffffff, PT ;  /* 0x01ffffff0000780c */ /* 0x000fda0003f04070 */
[----:B0-----:R-:W-:Y:S05]  /*08d0*/  @P0 BRA `(.L_x_89) ;  /* 0x0000000000140947 */ /* 0x001fea0003800000 */
[----:B------:R-:W-:Y:S01]  /*08e0*/  IMAD.MOV.U32 R0, RZ, RZ, R2 ;  /* 0x000000ffff007224 */ /* 0x000fe200078e0002 */
[----:B------:R-:W-:-:S07]  /*08f0*/  MOV R2, 0x910 ;  /* 0x0000091000027802 */ /* 0x000fce0000000f00 */
[----:B------:R-:W-:Y:S05]  /*0900*/  CALL.REL.NOINC `($__internal_2_$__cuda_sm20_rcp_rn_f32_slowpath) ;  /* 0x0000001000807944 */ /* 0x000fea0003c00000 */
[----:B------:R-:W-:Y:S01]  /*0910*/  MOV R17, R0 ;  /* 0x0000000000117202 */ /* 0x000fe20000000f00 */
[----:B------:R-:W-:Y:S06]  /*0920*/  BRA `(.L_x_90) ;  /* 0x0000000000107947 */ /* 0x000fec0003800000 */
.L_x_89:
[----:B------:R-:W0:Y:S02]  /*0930*/  MUFU.RCP R17, R2 ;  /* 0x0000000200117308 */ /* 0x000e240000001000 */
[----:B0-----:R-:W-:-:S04]  /*0940*/  FFMA R0, R2, R17, -1 ;  /* 0xbf80000002007423 */ /* 0x001fc80000000011 */
[----:B------:R-:W-:-:S04]  /*0950*/  FADD.FTZ R0, -R0, -RZ ;  /* 0x800000ff00007221 */ /* 0x000fc80000010100 */
[----:B------:R-:W-:-:S07]  /*0960*/  FFMA R17, R17, R0, R17 ;  /* 0x0000000011117223 */ /* 0x000fce0000000011 */
.L_x_90:
[----:B------:R-:W2:Y:S02]  /*0970*/  LDG.E R0, desc[UR22][R10.64+0x4] ;  /* 0x000004160a007981 */ /* 0x000ea4000c1e1900 */
[----:B--2---:R-:W-:-:S04]  /*0980*/  FFMA R0, R15, -R18, R0 ;  /* 0x800000120f007223 */ /* 0x004fc80000000000 */
[-C--:B------:R-:W-:Y:S02]  /*0990*/  FMUL R15, R0, R17.reuse ;  /* 0x00000011000f7220 */ /* 0x080fe40000400000 */
[----:B------:R-:W2:Y:S04]  /*09a0*/  LDG.E R0, desc[UR22][R8.64+0x4] ;  /* 0x0000041608007981 */ /* 0x000ea8000c1e1900 */
[----:B------:R0:W-:Y:S04]  /*09b0*/  STG.E desc[UR22][R12.64+0x4], R15 ;  /* 0x0000040f0c007986 */ /* 0x0001e8000c101916 */
[----:B------:R-:W3:Y:S04]  /*09c0*/  LDG.E R2, desc[UR22][R4.64+0x8] ;  /* 0x0000081604027981 */ /* 0x000ee8000c1e1900 */
[----:B------:R-:W3:Y:S01]  /*09d0*/  LDG.E R18, desc[UR22][R6.64+0x8] ;  /* 0x0000081606127981 */ /* 0x000ee2000c1e1900 */
[----:B--2---:R-:W-:-:S05]  /*09e0*/  FMUL R17, R0, R17 ;  /* 0x0000001100117220 */ /* 0x004fca0000400000 */
[----:B------:R0:W-:Y:S01]  /*09f0*/  STS.64 [UR16], R16 ;  /* 0x00000010ff007988 */ /* 0x0001e20008000a10 */
[----:B---3--:R-:W-:-:S04]  /*0a00*/  FFMA R19, R17, -R18, R2 ;  /* 0x8000001211137223 */ /* 0x008fc80000000002 */
[----:B------:R-:W-:-:S05]  /*0a10*/  VIADD R0, R19, 0x1800000 ;  /* 0x0180000013007836 */ /* 0x000fca0000000000 */
[----:B------:R-:W-:-:S04]  /*0a20*/  LOP3.LUT R0, R0, 0x7f800000, RZ, 0xc0, !PT ;  /* 0x7f80000000007812 */ /* 0x000fc800078ec0ff */
[----:B------:R-:W-:-:S13]  /*0a30*/  ISETP.GT.U32.AND P0, PT, R0, 0x1ffffff, PT ;  /* 0x01ffffff0000780c */ /* 0x000fda0003f04070 */
[----:B0-----:R-:W-:Y:S05]  /*0a40*/  @P0 BRA `(.L_x_91) ;  /* 0x0000000000100947 */ /* 0x001fea0003800000 */
[----:B------:R-:W-:Y:S02]  /*0a50*/  MOV R0, R19 ;  /* 0x0000001300007202 */ /* 0x000fe40000000f00 */
[----:B------:R-:W-:-:S07]  /*0a60*/  MOV R2, 0xa80 ;  /* 0x00000a8000027802 */ /* 0x000fce0000000f00 */
[----:B------:R-:W-:Y:S05]  /*0a70*/  CALL.REL.NOINC `($__internal_2_$__cuda_sm20_rcp_rn_f32_slowpath) ;  /* 0x0000001000247944 */ /* 0x000fea0003c00000 */
[----:B------:R-:W-:Y:S05]  /*0a80*/  BRA `(.L_x_92) ;  /* 0x0000000000107947 */ /* 0x000fea0003800000 */
.L_x_91:
[----:B------:R-:W0:Y:S02]  /*0a90*/  MUFU.RCP R0, R19 ;  /* 0x0000001300007308 */ /* 0x000e240000001000 */
[----:B0-----:R-:W-:-:S04]  /*0aa0*/  FFMA R2, R19, R0, -1 ;  /* 0xbf80000013027423 */ /* 0x001fc80000000000 */
[----:B------:R-:W-:-:S04]  /*0ab0*/  FADD.FTZ R3, -R2, -RZ ;  /* 0x800000ff02037221 */ /* 0x000fc80000010100 */
[----:B------:R-:W-:-:S07]  /*0ac0*/  FFMA R0, R0, R3, R0 ;  /* 0x0000000300007223 */ /* 0x000fce0000000000 */
.L_x_92:
[----:B------:R0:W2:Y:S04]  /*0ad0*/  LDG.E R2, desc[UR22][R10.64+0x8] ;  /* 0x000008160a027981 */ /* 0x0000a8000c1e1900 */
[----:B------:R1:W3:Y:S01]  /*0ae0*/  LDG.E R3, desc[UR22][R8.64+0x8] ;  /* 0x0000081608037981 */ /* 0x0002e2000c1e1900 */
[----:B------:R-:W-:Y:S01]  /*0af0*/  UIADD3 UR5, UPT, UPT, UR5, 0x4, URZ ;  /* 0x0000000405057890 */ /* 0x000fe2000fffe0ff */
[----:B------:R-:W-:Y:S02]  /*0b00*/  IADD3 R4, P0, PT, R4, 0x10, RZ ;  /* 0x0000001004047810 */ /* 0x000fe40007f1e0ff */
[----:B------:R-:W-:Y:S01]  /*0b10*/  IADD3 R14, PT, PT, R14, 0x4, RZ ;  /* 0x000000040e0e7810 */ /* 0x000fe20007ffe0ff */
[----:B------:R-:W-:Y:S01]  /*0b20*/  UISETP.NE.AND UP0, UPT, UR5, URZ, UPT ;  /* 0x000000ff0500728c */ /* 0x000fe2000bf05270 */
[----:B0-----:R-:W-:Y:S01]  /*0b30*/  IADD3 R10, P2, PT, R10, 0x10, RZ ;  /* 0x000000100a0a7810 */ /* 0x001fe20007f5e0ff */
[----:B------:R-:W-:Y:S01]  /*0b40*/  IMAD.X R5, RZ, RZ, R5, P0 ;  /* 0x000000ffff057224 */ /* 0x000fe200000e0605 */
[----:B------:R-:W-:-:S02]  /*0b50*/  IADD3 R6, P0, PT, R6, 0x10, RZ ;  /* 0x0000001006067810 */ /* 0x000fc40007f1e0ff */
[----:B-1----:R-:W-:Y:S02]  /*0b60*/  IADD3 R8, P1, PT, R8, 0x10, RZ ;  /* 0x0000001008087810 */ /* 0x002fe40007f3e0ff */
[----:B------:R-:W-:Y:S02]  /*0b70*/  IADD3.X R7, PT, PT, RZ, R7, RZ, P0, !PT ;  /* 0x00000007ff077210 */ /* 0x000fe400007fe4ff */
[----:B------:R-:W-:Y:S01]  /*0b80*/  IADD3.X R11, PT, PT, RZ, R11, RZ, P2, !PT ;  /* 0x0000000bff0b7210 */ /* 0x000fe200017fe4ff */
[----:B------:R-:W-:Y:S02]  /*0b90*/  IMAD.X R9, RZ, RZ, R9, P1 ;  /* 0x000000ffff097224 */ /* 0x000fe400008e0609 */
[----:B--2---:R-:W-:Y:S01]  /*0ba0*/  FFMA R15, R15, -R18, R2 ;  /* 0x800000120f0f7223 */ /* 0x004fe20000000002 */
[----:B---3--:R-:W-:-:S03]  /*0bb0*/  FMUL R2, R3, R0 ;  /* 0x0000000003027220 */ /* 0x008fc60000400000 */
[----:B------:R-:W-:Y:S01]  /*0bc0*/  FMUL R15, R15, R0 ;  /* 0x000000000f0f7220 */ /* 0x000fe20000400000 */
[----:B------:R-:W-:Y:S01]  /*0bd0*/  IADD3 R3, P3, PT, R12, 0x10, RZ ;  /* 0x000000100c037810 */ /* 0x000fe20007f7e0ff */
[----:B------:R-:W-:Y:S01]  /*0be0*/  STS [UR16+0x8], R2 ;  /* 0x00000802ff007988 */ /* 0x000fe20008000810 */
[----:B------:R-:W-:-:S03]  /*0bf0*/  UIADD3 UR16, UPT, UPT, UR16, 0x10, URZ ;  /* 0x0000001010107890 */ /* 0x000fc6000fffe0ff */
[----:B------:R0:W-:Y:S02]  /*0c00*/  STG.E desc[UR22][R12.64+0x8], R15 ;  /* 0x0000080f0c007986 */ /* 0x0001e4000c101916 */
[----:B0-----:R-:W-:Y:S01]  /*0c10*/  IMAD.X R13, RZ, RZ, R13, P3 ;  /* 0x000000ffff0d7224 */ /* 0x001fe200018e060d */
[----:B------:R-:W-:Y:S06]  /*0c20*/  BRA.U UP0, `(.L_x_93) ;  /* 0xfffffff9005c7547 */ /* 0x000fec000b83ffff */
[----:B------:R-:W-:-:S07]  /*0c30*/  VIADD R4, R14, 0x1 ;  /* 0x000000010e047836 */ /* 0x000fce0000000000 */
.L_x_84:
[----:B------:R-:W-:-:S09]  /*0c40*/  ULOP3.LUT UP0, UR5, UR4, 0x3, URZ, 0xc0, !UPT ;  /* 0x0000000304057892 */ /* 0x000fd2000f80c0ff */
[----:B------:R-:W-:Y:S05]  /*0c50*/  BRA.U !UP0, `(.L_x_83) ;  /* 0x00000005088c7547 */ /* 0x000fea000b800000 */
[----:B------:R-:W-:-:S09]  /*0c60*/  UISETP.NE.AND UP0, UPT, UR5, 0x1, UPT ;  /* 0x000000010500788c */ /* 0x000fd2000bf05270 */
[----:B------:R-:W-:Y:S05]  /*0c70*/  BRA.U !UP0, `(.L_x_94) ;  /* 0x0000000108e87547 */ /* 0x000fea000b800000 */
[----:B------:R-:W0:Y:S08]  /*0c80*/  LDC.64 R8, c[0x0][0x388] ;  /* 0x0000e200ff087b82 */ /* 0x000e300000000a00 */
[----:B------:R-:W1:Y:S01]  /*0c90*/  LDC.64 R10, c[0x0][0x380] ;  /* 0x0000e000ff0a7b82 */ /* 0x000e620000000a00 */
[----:B0-----:R-:W-:-:S05]  /*0ca0*/  IMAD.WIDE.U32 R8, R4, 0x4, R8 ;  /* 0x0000000404087825 */ /* 0x001fca00078e0008 */
[----:B------:R-:W2:Y:S01]  /*0cb0*/  LDG.E R0, desc[UR22][R8.64] ;  /* 0x0000001608007981 */ /* 0x000ea2000c1e1900 */
[----:B-1----:R-:W-:-:S05]  /*0cc0*/  IMAD.WIDE.U32 R10, R4, 0x4, R10 ;  /* 0x00000004040a7825 */ /* 0x002fca00078e000a */
[----:B------:R-:W2:Y:S02]  /*0cd0*/  LDG.E R5, desc[UR22][R10.64] ;  /* 0x000000160a057981 */ /* 0x000ea4000c1e1900 */
[----:B--2---:R-:W-:-:S05]  /*0ce0*/  FFMA R7, -R5, R2, R0 ;  /* 0x0000000205077223 */ /* 0x004fca0000000100 */
[----:B------:R-:W-:-:S04]  /*0cf0*/  IADD3 R0, PT, PT, R7, 0x1800000, RZ ;  /* 0x0180000007007810 */ /* 0x000fc80007ffe0ff */
[----:B------:R-:W-:-:S04]  /*0d00*/  LOP3.LUT R0, R0, 0x7f800000, RZ, 0xc0, !PT ;  /* 0x7f80000000007812 */ /* 0x000fc800078ec0ff */
[----:B------:R-:W-:-:S13]  /*0d10*/  ISETP.GT.U32.AND P0, PT, R0, 0x1ffffff, PT ;  /* 0x01ffffff0000780c */ /* 0x000fda0003f04070 */
[----:B------:R-:W-:Y:S05]  /*0d20*/  @P0 BRA `(.L_x_95) ;  /* 0x0000000000100947 */ /* 0x000fea0003800000 */
[----:B------:R-:W-:Y:S01]  /*0d30*/  IMAD.MOV.U32 R0, RZ, RZ, R7 ;  /* 0x000000ffff007224 */ /* 0x000fe200078e0007 */
[----:B------:R-:W-:-:S07]  /*0d40*/  MOV R2, 0xd60 ;  /* 0x00000d6000027802 */ /* 0x000fce0000000f00 */
[----:B------:R-:W-:Y:S05]  /*0d50*/  CALL.REL.NOINC `($__internal_2_$__cuda_sm20_rcp_rn_f32_slowpath) ;  /* 0x0000000c006c7944 */ /* 0x000fea0003c00000 */
[----:B------:R-:W-:Y:S05]  /*0d60*/  BRA `(.L_x_96) ;  /* 0x0000000000107947 */ /* 0x000fea0003800000 */
.L_x_95:
[----:B------:R-:W0:Y:S02]  /*0d70*/  MUFU.RCP R0, R7 ;  /* 0x0000000700007308 */ /* 0x000e240000001000 */
[----:B0-----:R-:W-:-:S04]  /*0d80*/  FFMA R2, R7, R0, -1 ;  /* 0xbf80000007027423 */ /* 0x001fc80000000000 */
[----:B------:R-:W-:-:S04]  /*0d90*/  FADD.FTZ R3, -R2, -RZ ;  /* 0x800000ff02037221 */ /* 0x000fc80000010100 */
[----:B------:R-:W-:-:S07]  /*0da0*/  FFMA R0, R0, R3, R0 ;  /* 0x0000000300007223 */ /* 0x000fce0000000000 */
.L_x_96:
[----:B------:R-:W0:Y:S08]  /*0db0*/  LDC.64 R14, c[0x0][0x3a0] ;  /* 0x0000e800ff0e7b82 */ /* 0x000e300000000a00 */
[----:B------:R-:W1:Y:S08]  /*0dc0*/  LDC.64 R6, c[0x0][0x398] ;  /* 0x0000e600ff067b82 */ /* 0x000e700000000a00 */
[----:B------:R-:W2:Y:S01]  /*0dd0*/  LDC.64 R12, c[0x0][0x390] ;  /* 0x0000e400ff0c7b82 */ /* 0x000ea20000000a00 */
[----:B0-----:R-:W-:-:S06]  /*0de0*/  IMAD.WIDE R2, R4, 0x4, R14 ;  /* 0x0000000404027825 */ /* 0x001fcc00078e020e */
[----:B------:R-:W3:Y:S01]  /*0df0*/  LDG.E R2, desc[UR22][R2.64+-0x4] ;  /* 0xfffffc1602027981 */ /* 0x000ee2000c1e1900 */
[----:B-1----:R-:W-:-:S05]  /*0e00*/  IMAD.WIDE.U32 R6, R4, 0x4, R6 ;  /* 0x0000000404067825 */ /* 0x002fca00078e0006 */
[----:B------:R-:W3:Y:S01]  /*0e10*/  LDG.E R16, desc[UR22][R6.64] ;  /* 0x0000001606107981 */ /* 0x000ee2000c1e1900 */
[----:B--2---:R-:W-:-:S04]  /*0e20*/  IMAD.WIDE.U32 R12, R4, 0x4, R12 ;  /* 0x00000004040c7825 */ /* 0x004fc800078e000c */
[----:B------:R-:W-:Y:S01]  /*0e30*/  IMAD.WIDE.U32 R14, R4, 0x4, R14 ;  /* 0x00000004040e7825 */ /* 0x000fe200078e000e */
[----:B------:R-:W2:Y:S03]  /*0e40*/  LDG.E R17, desc[UR22][R12.64] ;  /* 0x000000160c117981 */ /* 0x000ea6000c1e1900 */
[----:B---3--:R-:W-:-:S04]  /*0e50*/  FFMA R5, -R5, R2, R16 ;  /* 0x0000000205057223 */ /* 0x008fc80000000110 */
[----:B------:R-:W-:-:S05]  /*0e60*/  FMUL R5, R5, R0 ;  /* 0x0000000005057220 */ /* 0x000fca0000400000 */
[----:B------:R0:W-:Y:S04]  /*0e70*/  STG.E desc[UR22][R14.64], R5 ;  /* 0x000000050e007986 */ /* 0x0001e8000c101916 */
[----:B------:R-:W3:Y:S04]  /*0e80*/  LDG.E R8, desc[UR22][R8.64+0x4] ;  /* 0x0000041608087981 */ /* 0x000ee8000c1e1900 */
[----:B------:R-:W3:Y:S01]  /*0e90*/  LDG.E R10, desc[UR22][R10.64+0x4] ;  /* 0x000004160a0a7981 */ /* 0x000ee2000c1e1900 */
[----:B--2---:R-:W-:Y:S01]  /*0ea0*/  FMUL R17, R17, R0 ;  /* 0x0000000011117220 */ /* 0x004fe20000400000 */
[----:B------:R-:W-:-:S05]  /*0eb0*/  LEA R16, R4, UR20, 0x2 ;  /* 0x0000001404107c11 */ /* 0x000fca000f8e10ff */
[----:B------:R0:W-:Y:S01]  /*0ec0*/  STS [R16], R17 ;  /* 0x0000001110007388 */ /* 0x0001e20000000800 */
        /* <DEDUP_REMOVED lines=9> */
.L_x_97:
[----:B------:R-:W0:Y:S02]  /*0f60*/  MUFU.RCP R0, R19 ;  /* 0x0000001300007308 */ /* 0x000e240000001000 */
[----:B0-----:R-:W-:-:S04]  /*0f70*/  FFMA R2, R19, R0, -1 ;  /* 0xbf80000013027423 */ /* 0x001fc80000000000 */
[----:B------:R-:W-:-:S04]  /*0f80*/  FADD.FTZ R3, -R2, -RZ ;  /* 0x800000ff02037221 */ /* 0x000fc80000010100 */
[----:B------:R-:W-:-:S07]  /*0f90*/  FFMA R0, R0, R3, R0 ;  /* 0x0000000300007223 */ /* 0x000fce0000000000 */
.L_x_98:
[----:B------:R-:W2:Y:S04]  /*0fa0*/  LDG.E R6, desc[UR22][R6.64+0x4] ;  /* 0x0000041606067981 */ /* 0x000ea8000c1e1900 */
[----:B------:R-:W3:Y:S01]  /*0fb0*/  LDG.E R13, desc[UR22][R12.64+0x4] ;  /* 0x000004160c0d7981 */ /* 0x000ee2000c1e1900 */
[----:B------:R-:W-:Y:S01]  /*0fc0*/  IADD3 R4, PT, PT, R4, 0x2, RZ ;  /* 0x0000000204047810 */ /* 0x000fe20007ffe0ff */
[----:B--2---:R-:W-:Y:S01]  /*0fd0*/  FFMA R5, R5, -R10, R6 ;  /* 0x8000000a05057223 */ /* 0x004fe20000000006 */
[----:B---3--:R-:W-:-:S03]  /*0fe0*/  FMUL R3, R13, R0 ;  /* 0x000000000d037220 */ /* 0x008fc60000400000 */
[----:B------:R-:W-:Y:S02]  /*0ff0*/  FMUL R5, R5, R0 ;  /* 0x0000000005057220 */ /* 0x000fe40000400000 */
[----:B------:R0:W-:Y:S04]  /*1000*/  STS [R16+0x4], R3 ;  /* 0x0000040310007388 */ /* 0x0001e80000000800 */
[----:B------:R0:W-:Y:S02]  /*1010*/  STG.E desc[UR22][R14.64+0x4], R5 ;  /* 0x000004050e007986 */ /* 0x0001e4000c101916 */
.L_x_94:
[----:B------:R-:W-:-:S04]  /*1020*/  ULOP3.LUT UR4, UR4, 0x1, URZ, 0xc0, !UPT ;  /* 0x0000000104047892 */ /* 0x000fc8000f8ec0ff */
[----:B------:R-:W-:-:S09]  /*1030*/  UISETP.NE.U32.AND UP0, UPT, UR4, 0x1, UPT ;  /* 0x000000010400788c */ /* 0x000fd2000bf05070 */
[----:B------:R-:W-:Y:S05]  /*1040*/  BRA.U UP0, `(.L_x_83) ;  /* 0x0000000100907547 */ /* 0x000fea000b800000 */
[----:B0-----:R-:W0:Y:S08]  /*1050*/  LDC.64 R2, c[0x0][0x388] ;  /* 0x0000e200ff027b82 */ /* 0x001e300000000a00 */
[----:B------:R-:W1:Y:S01]  /*1060*/  LDC.64 R6, c[0x0][0x380] ;  /* 0x0000e000ff067b82 */ /* 0x000e620000000a00 */
[----:B0-----:R-:W-:-:S06]  /*1070*/  IMAD.WIDE.U32 R2, R4, 0x4, R2 ;  /* 0x0000000404027825 */ /* 0x001fcc00078e0002 */
[----:B------:R-:W2:Y:S01]  /*1080*/  LDG.E R3, desc[UR22][R2.64] ;  /* 0x0000001602037981 */ /* 0x000ea2000c1e1900 */
[----:B-1----:R-:W-:-:S06]  /*1090*/  IMAD.WIDE.U32 R6, R4, 0x4, R6 ;  /* 0x0000000404067825 */ /* 0x002fcc00078e0006 */
[----:B------:R-:W2:Y:S01]  /*10a0*/  LDG.E R6, desc[UR22][R6.64] ;  /* 0x0000001606067981 */ /* 0x000ea2000c1e1900 */
[----:B------:R-:W-:-:S05]  /*10b0*/  LEA R5, R4, UR20, 0x2 ;  /* 0x0000001404057c11 */ /* 0x000fca000f8e10ff */
[----:B------:R-:W2:Y:S02]  /*10c0*/  LDS R0, [R5+-0x4] ;  /* 0xfffffc0005007984 */ /* 0x000ea40000000800 */
[----:B--2---:R-:W-:-:S04]  /*10d0*/  FFMA R9, -R6, R0, R3 ;  /* 0x0000000006097223 */ /* 0x004fc80000000103 */
[----:B------:R-:W-:-:S05]  /*10e0*/  VIADD R0, R9, 0x1800000 ;  /* 0x0180000009007836 */ /* 0x000fca0000000000 */
[----:B------:R-:W-:-:S04]  /*10f0*/  LOP3.LUT R0, R0, 0x7f800000, RZ, 0xc0, !PT ;  /* 0x7f80000000007812 */ /* 0x000fc800078ec0ff */
[----:B------:R-:W-:-:S13]  /*1100*/  ISETP.GT.U32.AND P0, PT, R0, 0x1ffffff, PT ;  /* 0x01ffffff0000780c */ /* 0x000fda0003f04070 */
[----:B------:R-:W-:Y:S05]  /*1110*/  @P0 BRA `(.L_x_99) ;  /* 0x0000000000100947 */ /* 0x000fea0003800000 */
[----:B------:R-:W-:Y:S02]  /*1120*/  MOV R0, R9 ;  /* 0x0000000900007202 */ /* 0x000fe40000000f00 */
[----:B------:R-:W-:-:S07]  /*1130*/  MOV R2, 0x1150 ;  /* 0x0000115000027802 */ /* 0x000fce0000000f00 */
[----:B------:R-:W-:Y:S05]  /*1140*/  CALL.REL.NOINC `($__internal_2_$__cuda_sm20_rcp_rn_f32_slowpath) ;  /* 0x0000000800707944 */ /* 0x000fea0003c00000 */
[----:B------:R-:W-:Y:S05]  /*1150*/  BRA `(.L_x_100) ;  /* 0x0000000000107947 */ /* 0x000fea0003800000 */
.L_x_99:
[----:B------:R-:W0:Y:S02]  /*1160*/  MUFU.RCP R0, R9 ;  /* 0x0000000900007308 */ /* 0x000e240000001000 */
[----:B0-----:R-:W-:-:S04]  /*1170*/  FFMA R2, R9, R0, -1 ;  /* 0xbf80000009027423 */ /* 0x001fc80000000000 */
[----:B------:R-:W-:-:S04]  /*1180*/  FADD.FTZ R3, -R2, -RZ ;  /* 0x800000ff02037221 */ /* 0x000fc80000010100 */
[----:B------:R-:W-:-:S07]  /*1190*/  FFMA R0, R0, R3, R0 ;  /* 0x0000000300007223 */ /* 0x000fce0000000000 */
.L_x_100:
[----:B------:R-:W0:Y:S08]  /*11a0*/  LDC.64 R8, c[0x0][0x398] ;  /* 0x0000e600ff087b82 */ /* 0x000e300000000a00 */
[----:B------:R-:W1:Y:S08]  /*11b0*/  LDC.64 R12, c[0x0][0x3a0] ;  /* 0x0000e800ff0c7b82 */ /* 0x000e700000000a00 */
[----:B------:R-:W2:Y:S01]  /*11c0*/  LDC.64 R2, c[0x0][0x390] ;  /* 0x0000e400ff027b82 */ /* 0x000ea20000000a00 */
[----:B0-----:R-:W-:-:S06]  /*11d0*/  IMAD.WIDE.U32 R8, R4, 0x4, R8 ;  /* 0x0000000404087825 */ /* 0x001fcc00078e0008 */
[----:B------:R-:W3:Y:S01]  /*11e0*/  LDG.E R9, desc[UR22][R8.64] ;  /* 0x0000001608097981 */ /* 0x000ee2000c1e1900 */
[----:B-1----:R-:W-:-:S06]  /*11f0*/  IMAD.WIDE R10, R4, 0x4, R12 ;  /* 0x00000004040a7825 */ /* 0x002fcc00078e020c */
[----:B------:R-:W3:Y:S01]  /*1200*/  LDG.E R10, desc[UR22][R10.64+-0x4] ;  /* 0xfffffc160a0a7981 */ /* 0x000ee2000c1e1900 */
[----:B--2---:R-:W-:-:S06]  /*1210*/  IMAD.WIDE.U32 R2, R4, 0x4, R2 ;  /* 0x0000000404027825 */ /* 0x004fcc00078e0002 */
[----:B------:R-:W2:Y:S01]  /*1220*/  LDG.E R3, desc[UR22][R2.64] ;  /* 0x0000001602037981 */ /* 0x000ea2000c1e1900 */
[----:B---3--:R-:W-:Y:S01]  /*1230*/  FFMA R15, -R6, R10, R9 ;  /* 0x0000000a060f7223 */ /* 0x008fe20000000109 */
[----:B------:R-:W-:-:S04]  /*1240*/  IMAD.WIDE.U32 R6, R4, 0x4, R12 ;  /* 0x0000000404067825 */ /* 0x000fc800078e000c */
[-C--:B------:R-:W-:Y:S01]  /*1250*/  FMUL R15, R15, R0.reuse ;  /* 0x000000000f0f7220 */ /* 0x080fe20000400000 */
[----:B--2---:R-:W-:-:S04]  /*1260*/  FMUL R4, R3, R0 ;  /* 0x0000000003047220 */ /* 0x004fc80000400000 */
[----:B------:R1:W-:Y:S04]  /*1270*/  STG.E desc[UR22][R6.64], R15 ;  /* 0x0000000f06007986 */ /* 0x0003e8000c101916 */
[----:B------:R1:W-:Y:S02]  /*1280*/  STS [R5], R4 ;  /* 0x0000000405007388 */ /* 0x0003e40000000800 */
.L_x_83:
[----:B------:R-:W0:Y:S02]  /*1290*/  LDC R2, c[0x0][0x3a8] ;  /* 0x0000ea00ff027b82 */ /* 0x000e240000000800 */
[----:B0-----:R-:W-:-:S05]  /*12a0*/  VIADD R3, R2, 0xfffffffe ;  /* 0xfffffffe02037836 */ /* 0x001fca0000000000 */
[----:B------:R-:W-:-:S13]  /*12b0*/  ISETP.GE.AND P0, PT, R3, 0x1, PT ;  /* 0x000000010300780c */ /* 0x000fda0003f06270 */
[----:B------:R-:W-:Y:S05]  /*12c0*/  @!P0 BRA `(.L_x_101) ;  /* 0x0000000400e88947 */ /* 0x000fea0003800000 */
[----:B------:R-:W-:Y:S02]  /*12d0*/  IADD3 R0, PT, PT, R2, -0x3, RZ ;  /* 0xfffffffd02007810 */ /* 0x000fe40007ffe0ff */
[----:B------:R-:W-:Y:S02]  /*12e0*/  LOP3.LUT R18, R3, 0x7, RZ, 0xc0, !PT ;  /* 0x0000000703127812 */ /* 0x000fe400078ec0ff */
[----:B------:R-:W-:Y:S01]  /*12f0*/  ISETP.GE.U32.AND P0, PT, R0, 0x7, PT ;  /* 0x000000070000780c */ /* 0x000fe20003f06070 */
[----:B------:R-:W-:Y:S01]  /*1300*/  IMAD.MOV.U32 R0, RZ, RZ, R3 ;  /* 0x000000ffff007224 */ /* 0x000fe200078e0003 */
[----:B------:R-:W-:-:S11]  /*1310*/  ISETP.NE.AND P1, PT, R18, RZ, PT ;  /* 0x000000ff1200720c */ /* 0x000fd60003f25270 */
[----:B------:R-:W-:Y:S05]  /*1320*/  @!P0 BRA `(.L_x_102) ;  /* 0x0000000000e48947 */ /* 0x000fea0003800000 */
[----:B-1----:R-:W0:Y:S01]  /*1330*/  LDC.64 R4, c[0x0][0x3a0] ;  /* 0x0000e800ff047b82 */ /* 0x002e220000000a00 */
[----:B------:R-:W-:Y:S01]  /*1340*/  LOP3.LUT R20, R3, 0x7ffffff8, RZ, 0xc0, !PT ;  /* 0x7ffffff803147812 */ /* 0x000fe200078ec0ff */
[----:B------:R-:W-:Y:S01]  /*1350*/  UMOV UR4, URZ ;  /* 0x000000ff00047c82 */ /* 0x000fe20008000000 */
[----:B------:R-:W-:-:S07]  /*1360*/  MOV R0, R3 ;  /* 0x0000000300007202 */ /* 0x000fce0000000f00 */
.L_x_103:
[----:B0-2---:R-:W-:-:S05]  /*1370*/  IMAD.WIDE.U32 R8, R0, 0x4, R4 ;  /* 0x0000000400087825 */ /* 0x005fca00078e0004 */
[----:B------:R-:W2:Y:S04]  /*1380*/  LDG.E R10, desc[UR22][R8.64+0x4] ;  /* 0x00000416080a7981 */ /* 0x000ea8000c1e1900 */
[----:B------:R-:W2:Y:S01]  /*1390*/  LDG.E R12, desc[UR22][R8.64] ;  /* 0x00000016080c7981 */ /* 0x000ea2000c1e1900 */
[C---:B------:R-:W-:Y:S01]  /*13a0*/  LEA R6, R0.reuse, UR20, 0x2 ;  /* 0x0000001400067c11 */ /* 0x040fe2000f8e10ff */
[----:B------:R-:W-:-:S04]  /*13b0*/  VIADD R11, R0, 0xffffffff ;  /* 0xffffffff000b7836 */ /* 0x000fc80000000000 */
[----:B------:R-:W2:Y:S02]  /*13c0*/  LDS R7, [R6] ;  /* 0x0000000006077984 */ /* 0x000ea40000000800 */
[----:B--2---:R-:W-:Y:S01]  /*13d0*/  FFMA R7, -R7, R10, R12 ;  /* 0x0000000a07077223 */ /* 0x004fe2000000010c */
[----:B------:R-:W-:Y:S01]  /*13e0*/  IMAD.WIDE.U32 R10, R11, 0x4, R4 ;  /* 0x000000040b0a7825 */ /* 0x000fe200078e0004 */
[----:B------:R-:W0:Y:S04]  /*13f0*/  LDS R12, [R6+-0x4] ;  /* 0xfffffc00060c7984 */ /* 0x000e280000000800 */
[----:B------:R1:W-:Y:S04]  /*1400*/  STG.E desc[UR22][R8.64], R7 ;  /* 0x0000000708007986 */ /* 0x0003e8000c101916 */
[----:B------:R-:W0:Y:S01]  /*1410*/  LDG.E R14, desc[UR22][R10.64] ;  /* 0x000000160a0e7981 */ /* 0x000e22000c1e1900 */
[----:B------:R-:W-:Y:S01]  /*1420*/  IADD3 R13, PT, PT, R0, -0x2, RZ ;  /* 0xfffffffe000d7810 */ /* 0x000fe20007ffe0ff */
[----:B0-----:R-:W-:-:S04]  /*1430*/  FFMA R15, R7, -R12, R14 ;  /* 0x8000000c070f7223 */ /* 0x001fc8000000000e */
[----:B------:R-:W-:Y:S01]  /*1440*/  IMAD.WIDE.U32 R12, R13, 0x4, R4 ;  /* 0x000000040d0c7825 */ /* 0x000fe200078e0004 */
[----:B------:R-:W0:Y:S04]  /*1450*/  LDS R14, [R6+-0x8] ;  /* 0xfffff800060e7984 */ /* 0x000e280000000800 */
[----:B------:R2:W-:Y:S04]  /*1460*/  STG.E desc[UR22][R10.64], R15 ;  /* 0x0000000f0a007986 */ /* 0x0005e8000c101916 */
[----:B------:R-:W0:Y:S01]  /*1470*/  LDG.E R16, desc[UR22][R12.64] ;  /* 0x000000160c107981 */ /* 0x000e22000c1e1900 */
[----:B------:R-:W-:-:S04]  /*1480*/  VIADD R19, R0, 0xfffffffd ;  /* 0xfffffffd00137836 */ /* 0x000fc80000000000 */
[----:B-1----:R-:W-:-:S04]  /*1490*/  IMAD.WIDE.U32 R8, R19, 0x4, R4 ;  /* 0x0000000413087825 */ /* 0x002fc800078e0004 */
[----:B0-----:R-:W-:Y:S02]  /*14a0*/  FFMA R17, R15, -R14, R16 ;  /* 0x8000000e0f117223 */ /* 0x001fe40000000010 */
[----:B------:R-:W0:Y:S04]  /*14b0*/  LDS R14, [R6+-0xc] ;  /* 0xfffff400060e7984 */ /* 0x000e280000000800 */
[----:B------:R1:W-:Y:S04]  /*14c0*/  STG.E desc[UR22][R12.64], R17 ;  /* 0x000000110c007986 */ /* 0x0003e8000c101916 */
[----:B------:R-:W0:Y:S01]  /*14d0*/  LDG.E R16, desc[UR22][R8.64] ;  /* 0x0000001608107981 */ /* 0x000e22000c1e1900 */
[----:B------:R-:W-:-:S05]  /*14e0*/  IADD3 R19, PT, PT, R0, -0x4, RZ ;  /* 0xfffffffc00137810 */ /* 0x000fca0007ffe0ff */
[----:B--2---:R-:W-:-:S04]  /*14f0*/  IMAD.WIDE.U32 R10, R19, 0x4, R4 ;  /* 0x00000004130a7825 */ /* 0x004fc800078e0004 */
[----:B0-----:R-:W-:Y:S02]  /*1500*/  FFMA R7, R17, -R14, R16 ;  /* 0x8000000e11077223 */ /* 0x001fe40000000010 */
        /* <DEDUP_REMOVED lines=13> */
[----:B------:R-:W-:Y:S04]  /*15e0*/  STG.E desc[UR22][R12.64], R17 ;  /* 0x000000110c007986 */ /* 0x000fe8000c101916 */
[----:B------:R-:W0:Y:S01]  /*15f0*/  LDG.E R16, desc[UR22][R8.64] ;  /* 0x0000001608107981 */ /* 0x000e22000c1e1900 */
[----:B------:R-:W-:-:S04]  /*1600*/  VIADD R19, R0, 0xfffffff9 ;  /* 0xfffffff900137836 */ /* 0x000fc80000000000 */
[----:B-1----:R-:W-:-:S04]  /*1610*/  IMAD.WIDE.U32 R10, R19, 0x4, R4 ;  /* 0x00000004130a7825 */ /* 0x002fc800078e0004 */
[----:B0-----:R-:W-:Y:S02]  /*1620*/  FFMA R7, R17, -R14, R16 ;  /* 0x8000000e11077223 */ /* 0x001fe40000000010 */
[----:B------:R-:W0:Y:S04]  /*1630*/  LDS R14, [R6+-0x1c] ;  /* 0xffffe400060e7984 */ /* 0x000e280000000800 */
[----:B------:R2:W-:Y:S04]  /*1640*/  STG.E desc[UR22][R8.64], R7 ;  /* 0x0000000708007986 */ /* 0x0005e8000c101916 */
[----:B------:R-:W0:Y:S01]  /*1650*/  LDG.E R16, desc[UR22][R10.64] ;  /* 0x000000160a107981 */ /* 0x000e22000c1e1900 */
[----:B------:R-:W-:Y:S01]  /*1660*/  UIADD3 UR4, UPT, UPT, UR4, 0x8, URZ ;  /* 0x0000000804047890 */ /* 0x000fe2000fffe0ff */
[----:B------:R-:W-:-:S05]  /*1670*/  IADD3 R0, PT, PT, R0, -0x8, RZ ;  /* 0xfffffff800007810 */ /* 0x000fca0007ffe0ff */
[----:B------:R-:W-:Y:S01]  /*1680*/  ISETP.NE.AND P0, PT, R20, UR4, PT ;  /* 0x0000000414007c0c */ /* 0x000fe2000bf05270 */
[----:B0-----:R-:W-:-:S05]  /*1690*/  FFMA R15, R7, -R14, R16 ;  /* 0x8000000e070f7223 */ /* 0x001fca0000000010 */
[----:B------:R2:W-:Y:S07]  /*16a0*/  STG.E desc[UR22][R10.64], R15 ;  /* 0x0000000f0a007986 */ /* 0x0005ee000c101916 */
[----:B------:R-:W-:Y:S05]  /*16b0*/  @P0 BRA `(.L_x_103) ;  /* 0xfffffffc002c0947 */ /* 0x000fea000383ffff */
.L_x_102:
[----:B------:R-:W-:Y:S05]  /*16c0*/  @!P1 BRA `(.L_x_101) ;  /* 0x0000000000e89947 */ /* 0x000fea0003800000 */
[----:B------:R-:W-:Y:S02]  /*16d0*/  ISETP.GE.U32.AND P0, PT, R18, 0x4, PT ;  /* 0x000000041200780c */ /* 0x000fe40003f06070 */
[----:B------:R-:W-:-:S04]  /*16e0*/  LOP3.LUT R16, R3, 0x3, RZ, 0xc0, !PT ;  /* 0x0000000303107812 */ /* 0x000fc800078ec0ff */
[----:B------:R-:W-:-:S07]  /*16f0*/  ISETP.NE.AND P1, PT, R16, RZ, PT ;  /* 0x000000ff1000720c */ /* 0x000fce0003f25270 */
[----:B------:R-:W-:Y:S06]  /*1700*/  @!P0 BRA `(.L_x_104) ;  /* 0x00000000006c8947 */ /* 0x000fec0003800000 */
[----:B--2---:R-:W1:Y:S02]  /*1710*/  LDC.64 R10, c[0x0][0x3a0] ;  /* 0x0000e800ff0a7b82 */ /* 0x004e640000000a00 */
[----:B-1----:R-:W-:-:S05]  /*1720*/  IMAD.WIDE.U32 R4, R0, 0x4, R10 ;  /* 0x0000000400047825 */ /* 0x002fca00078e000a */
[----:B------:R-:W2:Y:S04]  /*1730*/  LDG.E R7, desc[UR22][R4.64+0x4] ;  /* 0x0000041604077981 */ /* 0x000ea8000c1e1900 */
[----:B------:R-:W2:Y:S01]  /*1740*/  LDG.E R9, desc[UR22][R4.64] ;  /* 0x0000001604097981 */ /* 0x000ea2000c1e1900 */
[C---:B------:R-:W-:Y:S01]  /*1750*/  LEA R3, R0.reuse, UR20, 0x2 ;  /* 0x0000001400037c11 */ /* 0x040fe2000f8e10ff */
[----:B------:R-:W-:-:S04]  /*1760*/  VIADD R15, R0, 0xffffffff ;  /* 0xffffffff000f7836 */ /* 0x000fc80000000000 */
[----:B------:R-:W2:Y:S04]  /*1770*/  LDS R6, [R3] ;  /* 0x0000000003067984 */ /* 0x000ea80000000800 */
[----:B------:R-:W0:Y:S01]  /*1780*/  LDS R8, [R3+-0x4] ;  /* 0xfffffc0003087984 */ /* 0x000e220000000800 */
[----:B--2---:R-:W-:Y:S01]  /*1790*/  FFMA R13, -R6, R7, R9 ;  /* 0x00000007060d7223 */ /* 0x004fe20000000109 */
[----:B------:R-:W-:-:S04]  /*17a0*/  IMAD.WIDE.U32 R6, R15, 0x4, R10 ;  /* 0x000000040f067825 */ /* 0x000fc800078e000a */
[----:B------:R1:W-:Y:S04]  /*17b0*/  STG.E desc[UR22][R4.64], R13 ;  /* 0x0000000d04007986 */ /* 0x0003e8000c101916 */
[----:B------:R-:W0:Y:S01]  /*17c0*/  LDG.E R12, desc[UR22][R6.64] ;  /* 0x00000016060c7981 */ /* 0x000e22000c1e1900 */
[----:B------:R-:W-:Y:S01]  /*17d0*/  IADD3 R9, PT, PT, R0, -0x2, RZ ;  /* 0xfffffffe00097810 */ /* 0x000fe20007ffe0ff */
[----:B0-----:R-:W-:-:S04]  /*17e0*/  FFMA R15, R13, -R8, R12 ;  /* 0x800000080d0f7223 */ /* 0x001fc8000000000c */
[----:B------:R-:W-:Y:S01]  /*17f0*/  IMAD.WIDE.U32 R8, R9, 0x4, R10 ;  /* 0x0000000409087825 */ /* 0x000fe200078e000a */
[----:B------:R-:W0:Y:S04]  /*1800*/  LDS R12, [R3+-0x8] ;  /* 0xfffff800030c7984 */ /* 0x000e280000000800 */
[----:B------:R-:W-:Y:S04]  /*1810*/  STG.E desc[UR22][R6.64], R15 ;  /* 0x0000000f06007986 */ /* 0x000fe8000c101916 */
[----:B------:R-:W0:Y:S01]  /*1820*/  LDG.E R14, desc[UR22][R8.64] ;  /* 0x00000016080e7981 */ /* 0x000e22000c1e1900 */
[----:B------:R-:W-:-:S04]  /*1830*/  VIADD R19, R0, 0xfffffffd ;  /* 0xfffffffd00137836 */ /* 0x000fc80000000000 */
[----:B-1----:R-:W-:Y:S02]  /*1840*/  IMAD.WIDE.U32 R4, R19, 0x4, R10 ;  /* 0x0000000413047825 */ /* 0x002fe400078e000a */
[----:B------:R-:W1:Y:S02]  /*1850*/  LDS R10, [R3+-0xc] ;  /* 0xfffff400030a7984 */ /* 0x000e640000000800 */
[----:B0-----:R-:W-:-:S05]  /*1860*/  FFMA R17, R15, -R12, R14 ;  /* 0x8000000c0f117223 */ /* 0x001fca000000000e */
[----:B------:R0:W-:Y:S04]  /*1870*/  STG.E desc[UR22][R8.64], R17 ;  /* 0x0000001108007986 */ /* 0x0001e8000c101916 */
[----:B------:R-:W1:Y:S01]  /*1880*/  LDG.E R12, desc[UR22][R4.64] ;  /* 0x00000016040c7981 */ /* 0x000e62000c1e1900 */
[----:B------:R-:W-:Y:S01]  /*1890*/  IADD3 R0, PT, PT, R0, -0x4, RZ ;  /* 0xfffffffc00007810 */ /* 0x000fe20007ffe0ff */
[----:B-1----:R-:W-:-:S05]  /*18a0*/  FFMA R11, R17, -R10, R12 ;  /* 0x8000000a110b7223 */ /* 0x002fca000000000c */
[----:B------:R0:W-:Y:S02]  /*18b0*/  STG.E desc[UR22][R4.64], R11 ;  /* 0x0000000b04007986 */ /* 0x0001e4000c101916 */
.L_x_104:
[----:B------:R-:W-:Y:S05]  /*18c0*/  @!P1 BRA `(.L_x_101) ;  /* 0x0000000000689947 */ /* 0x000fea0003800000 */
[----:B------:R-:W-:-:S13]  /*18d0*/  ISETP.NE.AND P0, PT, R16, 0x1, PT ;  /* 0x000000011000780c */ /* 0x000fda0003f05270 */
[----:B01----:R-:W2:Y:S02]  /*18e0*/  @P0 LDC.64 R4, c[0x0][0x3a0] ;  /* 0x0000e800ff040b82 */ /* 0x003ea40000000a00 */
[----:B--2---:R-:W-:-:S05]  /*18f0*/  @P0 IMAD.WIDE.U32 R6, R0, 0x4, R4 ;  /* 0x0000000400060825 */ /* 0x004fca00078e0004 */
[----:B------:R-:W2:Y:S04]  /*1900*/  @P0 LDG.E R3, desc[UR22][R6.64+0x4] ;  /* 0x0000041606030981 */ /* 0x000ea8000c1e1900 */
[----:B------:R-:W2:Y:S01]  /*1910*/  @P0 LDG.E R8, desc[UR22][R6.64] ;  /* 0x0000001606080981 */ /* 0x000ea2000c1e1900 */
[C---:B------:R-:W-:Y:S01]  /*1920*/  @P0 LEA R10, R0.reuse, UR20, 0x2 ;  /* 0x00000014000a0c11 */ /* 0x040fe2000f8e10ff */
[----:B------:R-:W-:-:S04]  /*1930*/  @P0 VIADD R11, R0, 0xffffffff ;  /* 0xffffffff000b0836 */ /* 0x000fc80000000000 */
[----:B------:R-:W2:Y:S01]  /*1940*/  @P0 LDS R9, [R10] ;  /* 0x000000000a090984 */ /* 0x000ea20000000800 */
[----:B------:R-:W-:Y:S01]  /*1950*/  @P0 IMAD.WIDE.U32 R4, R11, 0x4, R4 ;  /* 0x000000040b040825 */ /* 0x000fe200078e0004 */
[----:B------:R-:W-:Y:S02]  /*1960*/  LOP3.LUT R2, R2, 0x1, RZ, 0xc0, !PT ;  /* 0x0000000102027812 */ /* 0x000fe400078ec0ff */
[----:B------:R-:W0:Y:S02]  /*1970*/  @P0 LDS R11, [R10+-0x4] ;  /* 0xfffffc000a0b0984 */ /* 0x000e240000000800 */
[----:B------:R-:W-:Y:S01]  /*1980*/  ISETP.NE.U32.AND P1, PT, R2, 0x1, PT ;  /* 0x000000010200780c */ /* 0x000fe20003f25070 */
[----:B--2---:R-:W-:-:S12]  /*1990*/  @P0 FFMA R9, -R9, R3, R8 ;  /* 0x0000000309090223 */ /* 0x004fd80000000108 */
[----:B------:R-:W1:Y:S01]  /*19a0*/  @!P1 LDC.64 R2, c[0x0][0x3a0] ;  /* 0x0000e800ff029b82 */ /* 0x000e620000000a00 */
[----:B------:R2:W-:Y:S04]  /*19b0*/  @P0 STG.E desc[UR22][R6.64], R9 ;  /* 0x0000000906000986 */ /* 0x0005e8000c101916 */
[----:B------:R-:W0:Y:S01]  /*19c0*/  @P0 LDG.E R8, desc[UR22][R4.64] ;  /* 0x0000001604080981 */ /* 0x000e22000c1e1900 */
[----:B------:R-:W-:-:S05]  /*19d0*/  @P0 IADD3 R0, PT, PT, R0, -0x2, RZ ;  /* 0xfffffffe00000810 */ /* 0x000fca0007ffe0ff */
[C---:B-1----:R-:W-:Y:S01]  /*19e0*/  @!P1 IMAD.WIDE.U32 R2, R0.reuse, 0x4, R2 ;  /* 0x0000000400029825 */ /* 0x042fe200078e0002 */
[----:B------:R-:W-:-:S06]  /*19f0*/  @!P1 LEA R0, R0, UR20, 0x2 ;  /* 0x0000001400009c11 */ /* 0x000fcc000f8e10ff */
[----:B------:R-:W1:Y:S01]  /*1a00*/  @!P1 LDS R0, [R0] ;  /* 0x0000000000009984 */ /* 0x000e620000000800 */
[----:B0-----:R-:W-:-:S05]  /*1a10*/  @P0 FFMA R11, -R11, R9, R8 ;  /* 0x000000090b0b0223 */ /* 0x001fca0000000108 */
[----:B------:R3:W-:Y:S04]  /*1a20*/  @P0 STG.E desc[UR22][R4.64], R11 ;  /* 0x0000000b04000986 */ /* 0x0007e8000c101916 */
[----:B------:R-:W1:Y:S04]  /*1a30*/  @!P1 LDG.E R13, desc[UR22][R2.64+0x4] ;  /* 0x00000416020d9981 */ /* 0x000e68000c1e1900 */
[----:B--2---:R-:W1:Y:S02]  /*1a40*/  @!P1 LDG.E R7, desc[UR22][R2.64] ;  /* 0x0000001602079981 */ /* 0x004e64000c1e1900 */
[----:B-1----:R-:W-:-:S05]  /*1a50*/  @!P1 FFMA R7, -R0, R13, R7 ;  /* 0x0000000d00079223 */ /* 0x002fca0000000107 */
[----:B------:R3:W-:Y:S02]  /*1a60*/  @!P1 STG.E desc[UR22][R2.64], R7 ;  /* 0x0000000702009986 */ /* 0x0007e4000c101916 */
.L_x_101:
[----:B---3--:R-:W0:Y:S02]  /*1a70*/  LDC.64 R2, c[0x0][0x3a0] ;  /* 0x0000e800ff027b82 */ /* 0x008e240000000a00 */
[----:B01----:R-:W3:Y:S04]  /*1a80*/  LDG.E R5, desc[UR22][R2.64+0x4] ;  /* 0x0000041602057981 */ /* 0x003ee8000c1e1900 */
[----:B--2---:R-:W3:Y:S02]  /*1a90*/  LDG.E R7, desc[UR22][R2.64] ;  /* 0x0000001602077981 */ /* 0x004ee4000c1e1900 */
[----:B------:R-:W0:Y:S01]  /*1aa0*/  S2UR UR5, SR_CgaCtaId ;  /* 0x00000000000579c3 */ /* 0x000e220000008800 */
[----:B------:R-:W-:Y:S02]  /*1ab0*/  UMOV UR4, 0x400 ;  /* 0x0000040000047882 */ /* 0x000fe40000000000 */
[----:B0-----:R-:W-:-:S09]  /*1ac0*/  ULEA UR4, UR5, UR4, 0x18 ;  /* 0x0000000405047291 */ /* 0x001fd2000f8ec0ff */
[----:B------:R-:W3:Y:S02]  /*1ad0*/  LDS R0, [UR4] ;  /* 0x00000004ff007984 */ /* 0x000ee40008000800 */
[----:B---3--:R-:W-:-:S05]  /*1ae0*/  FFMA R5, -R0, R5, R7 ;  /* 0x0000000500057223 */ /* 0x008fca0000000107 */
[----:B------:R-:W-:Y:S01]  /*1af0*/  STG.E desc[UR22][R2.64], R5 ;  /* 0x0000000502007986 */ /* 0x000fe2000c101916 */
[----:B------:R-:W-:Y:S05]  /*1b00*/  EXIT ;  /* 0x000000000000794d */ /* 0x000fea0003800000 */
        .weak           $__internal_2_$__cuda_sm20_rcp_rn_f32_slowpath
        .type           $__internal_2_$__cuda_sm20_rcp_rn_f32_slowpath,@function
        .size           $__internal_2_$__cuda_sm20_rcp_rn_f32_slowpath,($__internal_3_$__cuda_sm3x_div_rn_noftz_f32_slowpath - $__internal_2_$__cuda_sm20_rcp_rn_f32_slowpath)
$__internal_2_$__cuda_sm20_rcp_rn_f32_slowpath:
[----:B------:R-:W-:-:S05]  /*1b10*/  IMAD.SHL.U32 R17, R0, 0x2, RZ ;  /* 0x0000000200117824 */ /* 0x000fca00078e00ff */
[----:B------:R-:W-:-:S04]  /*1b20*/  SHF.R.U32.HI R17, RZ, 0x18, R17 ;  /* 0x00000018ff117819 */ /* 0x000fc80000011611 */
[----:B------:R-:W-:-:S13]  /*1b30*/  ISETP.NE.U32.AND P0, PT, R17, RZ, PT ;  /* 0x000000ff1100720c */ /* 0x000fda0003f05070 */
[----:B------:R-:W-:Y:S05]  /*1b40*/  @P0 BRA `(.L_x_105) ;  /* 0x00000000002c0947 */ /* 0x000fea0003800000 */
[----:B------:R-:W-:-:S04]  /*1b50*/  SHF.L.U32 R3, R0, 0x1, RZ ;  /* 0x0000000100037819 */ /* 0x000fc800000006ff */
[----:B------:R-:W-:-:S13]  /*1b60*/  ISETP.NE.AND P0, PT, R3, RZ, PT ;  /* 0x000000ff0300720c */ /* 0x000fda0003f05270 */
[----:B------:R2:W3:Y:S01]  /*1b70*/  @!P0 MUFU.RCP R3, R0 ;  /* 0x0000000000038308 */ /* 0x0004e20000001000 */
[----:B------:R-:W-:Y:S05]  /*1b80*/  @!P0 BRA `(.L_x_106) ;  /* 0x0000000000a48947 */ /* 0x000fea0003800000 */
[----:B------:R-:W-:-:S04]  /*1b90*/  FFMA R17, R0, 1.84467440737095516160e+19, RZ ;  /* 0x5f80000000117823 */ /* 0x000fc800000000ff */
[----:B--2---:R-:W3:Y:S02]  /*1ba0*/  MUFU.RCP R0, R17 ;  /* 0x0000001100007308 */ /* 0x004ee40000001000 */
[----:B---3--:R-:W-:-:S04]  /*1bb0*/  FFMA R3, R17, R0, -1 ;  /* 0xbf80000011037423 */ /* 0x008fc80000000000 */
[----:B------:R-:W-:-:S04]  /*1bc0*/  FADD.FTZ R3, -R3, -RZ ;  /* 0x800000ff03037221 */ /* 0x000fc80000010100 */
[----:B------:R-:W-:-:S04]  /*1bd0*/  FFMA R0, R0, R3, R0 ;  /* 0x0000000300007223 */ /* 0x000fc80000000000 */
[----:B------:R-:W-:Y:S01]  /*1be0*/  FFMA R3, R0, 1.84467440737095516160e+19, RZ ;  /* 0x5f80000000037823 */ /* 0x000fe200000000ff */
[----:B------:R-:W-:Y:S06]  /*1bf0*/  BRA `(.L_x_106) ;  /* 0x0000000000887947 */ /* 0x000fec0003800000 */
.L_x_105:
[----:B------:R-:W-:-:S05]  /*1c00*/  VIADD R3, R17, 0xffffff03 ;  /* 0xffffff0311037836 */ /* 0x000fca0000000000 */
[----:B------:R-:W-:-:S13]  /*1c10*/  ISETP.GT.U32.AND P0, PT, R3, 0x1, PT ;  /* 0x000000010300780c */ /* 0x000fda0003f04070 */
[----:B------:R-:W-:Y:S05]  /*1c20*/  @P0 BRA `(.L_x_107) ;  /* 0x0000000000780947 */ /* 0x000fea0003800000 */
[----:B------:R-:W-:Y:S01]  /*1c30*/  LOP3.LUT R19, R0, 0x7fffff, RZ, 0xc0, !PT ;  /* 0x007fffff00137812 */ /* 0x000fe200078ec0ff */
[----:B------:R-:W-:-:S03]  /*1c40*/  HFMA2 R22, -RZ, RZ, 0, 1.78813934326171875e-07 ;  /* 0x00000003ff167431 */ /* 0x000fc600000001ff */
[----:B------:R-:W-:-:S04]  /*1c50*/  LOP3.LUT R24, R19, 0x3f800000, RZ, 0xfc, !PT ;  /* 0x3f80000013187812 */ /* 0x000fc800078efcff */
[----:B------:R-:W0:Y:S01]  /*1c60*/  MUFU.RCP R19, R24 ;  /* 0x0000001800137308 */ /* 0x000e220000001000 */
[----:B------:R-:W-:Y:S01]  /*1c70*/  SHF.L.U32 R22, R22, R3, RZ ;  /* 0x0000000316167219 */ /* 0x000fe200000006ff */
[----:B0-----:R-:W-:-:S04]  /*1c80*/  FFMA R20, R24, R19, -1 ;  /* 0xbf80000018147423 */ /* 0x001fc80000000013 */
[----:B------:R-:W-:-:S04]  /*1c90*/  FADD.FTZ R26, -R20, -RZ ;  /* 0x800000ff141a7221 */ /* 0x000fc80000010100 */
[CCC-:B------:R-:W-:Y:S01]  /*1ca0*/  FFMA.RM R20, R19.reuse, R26.reuse, R19.reuse ;  /* 0x0000001a13147223 */ /* 0x1c0fe20000004013 */
[----:B------:R-:W-:-:S04]  /*1cb0*/  FFMA.RP R21, R19, R26, R19 ;  /* 0x0000001a13157223 */ /* 0x000fc80000008013 */
[C---:B------:R-:W-:Y:S02]  /*1cc0*/  LOP3.LUT R19, R20.reuse, 0x7fffff, RZ, 0xc0, !PT ;  /* 0x007fffff14137812 */ /* 0x040fe400078ec0ff */
[----:B------:R-:W-:Y:S02]  /*1cd0*/  FSETP.NEU.FTZ.AND P0, PT, R20, R21, PT ;  /* 0x000000151400720b */ /* 0x000fe40003f1d000 */
[----:B------:R-:W-:Y:S02]  /*1ce0*/  LOP3.LUT R19, R19, 0x800000, RZ, 0xfc, !PT ;  /* 0x0080000013137812 */ /* 0x000fe400078efcff */
[----:B------:R-:W-:Y:S02]  /*1cf0*/  SEL R20, RZ, 0xffffffff, !P0 ;  /* 0xffffffffff147807 */ /* 0x000fe40004000000 */
[----:B------:R-:W-:-:S03]  /*1d00*/  LOP3.LUT R22, R22, R19, RZ, 0xc0, !PT ;  /* 0x0000001316167212 */ /* 0x000fc600078ec0ff */
[----:B------:R-:W-:Y:S01]  /*1d10*/  IMAD.MOV R20, RZ, RZ, -R20 ;  /* 0x000000ffff147224 */ /* 0x000fe200078e0a14 */
[----:B------:R-:W-:-:S04]  /*1d20*/  SHF.R.U32.HI R22, RZ, R3, R22 ;  /* 0x00000003ff167219 */ /* 0x000fc80000011616 */
[----:B------:R-:W-:Y:S01]  /*1d30*/  LOP3.LUT P1, RZ, R20, R3, R19, 0xf8, !PT ;  /* 0x0000000314ff7212 */ /* 0x000fe2000782f813 */
[----:B------:R-:W-:Y:S01]  /*1d40*/  VIADD R20, R17, 0xffffff04 ;  /* 0xffffff0411147836 */ /* 0x000fe20000000000 */
[C---:B------:R-:W-:Y:S02]  /*1d50*/  LOP3.LUT P0, RZ, R22.reuse, 0x1, RZ, 0xc0, !PT ;  /* 0x0000000116ff7812 */ /* 0x040fe4000780c0ff */
[----:B------:R-:W-:-:S04]  /*1d60*/  LOP3.LUT P2, RZ, R22, 0x2, RZ, 0xc0, !PT ;  /* 0x0000000216ff7812 */ /* 0x000fc8000784c0ff */
[----:B------:R-:W-:Y:S02]  /*1d70*/  PLOP3.LUT P0, PT, P0, P1, P2, 0xe0, 0x0 ;  /* 0x000000000000781c */ /* 0x000fe40000703c20 */
[----:B------:R-:W-:Y:S02]  /*1d80*/  LOP3.LUT P1, RZ, R0, 0x7fffff, RZ, 0xc0, !PT ;  /* 0x007fffff00ff7812 */ /* 0x000fe4000782c0ff */
[----:B------:R-:W-:-:S04]  /*1d90*/  SEL R3, RZ, 0x1, !P0 ;  /* 0x00000001ff037807 */ /* 0x000fc80004000000 */
[----:B------:R-:W-:-:S04]  /*1da0*/  IADD3 R3, PT, PT, -R3, RZ, RZ ;  /* 0x000000ff03037210 */ /* 0x000fc80007ffe1ff */
[----:B------:R-:W-:Y:S02]  /*1db0*/  ISETP.GE.AND P0, PT, R3, RZ, PT ;  /* 0x000000ff0300720c */ /* 0x000fe40003f06270 */
[----:B------:R-:W-:-:S11]  /*1dc0*/  SHF.R.U32.HI R3, RZ, R20, R19 ;  /* 0x00000014ff037219 */ /* 0x000fd60000011613 */
[----:B------:R-:W-:-:S05]  /*1dd0*/  @!P0 IADD3 R3, PT, PT, R3, 0x1, RZ ;  /* 0x0000000103038810 */ /* 0x000fca0007ffe0ff */
[----:B------:R-:W-:-:S05]  /*1de0*/  @!P1 IMAD.SHL.U32 R3, R3, 0x2, RZ ;  /* 0x0000000203039824 */ /* 0x000fca00078e00ff */
[----:B------:R-:W-:Y:S01]  /*1df0*/  LOP3.LUT R3, R3, 0x80000000, R0, 0xf8, !PT ;  /* 0x8000000003037812 */ /* 0x000fe200078ef800 */
[----:B------:R-:W-:Y:S06]  /*1e00*/  BRA `(.L_x_106) ;  /* 0x0000000000047947 */ /* 0x000fec0003800000 */
.L_x_107:
[----:B------:R0:W1:Y:S02]  /*1e10*/  MUFU.RCP R3, R0 ;  /* 0x0000000000037308 */ /* 0x0000640000001000 */
.L_x_106:
[----:B0123--:R-:W-:Y:S01]  /*1e20*/  MOV R0, R3 ;  /* 0x0000000300007202 */ /* 0x00ffe20000000f00 */
[----:B------:R-:W-:-:S04]  /*1e30*/  IMAD.MOV.U32 R3, RZ, RZ, 0x0 ;  /* 0x00000000ff037424 */ /* 0x000fc800078e00ff */
[----:B------:R-:W-:Y:S05]  /*1e40*/  RET.REL.NODEC R2 `(_Z10thomas_GPUPKfS0_S0_S0_Pfj) ;  /* 0xffffffe0026c7950 */ /* 0x000fea0003c3ffff */
        .weak           $__internal_3_$__cuda_sm3x_div_rn_noftz_f32_slowpath
        .type           $__internal_3_$__cuda_sm3x_div_rn_noftz_f32_slowpath,@function
        .size           $__internal_3_$__cuda_sm3x_div_rn_noftz_f32_slowpath,(.L_x_120 - $__internal_3_$__cuda_sm3x_div_rn_noftz_f32_slowpath)
$__internal_3_$__cuda_sm3x_div_rn_noftz_f32_slowpath:
[--C-:B------:R-:W-:Y:S02]  /*1e50*/  SHF.R.U32.HI R6, RZ, 0x17, R3.reuse ;  /* 0x00000017ff067819 */ /* 0x100fe40000011603 */
[----:B------:R-:W-:Y:S02]  /*1e60*/  SHF.R.U32.HI R5, RZ, 0x17, R0 ;  /* 0x00000017ff057819 */ /* 0x000fe40000011600 */
[----:B------:R-:W-:Y:S02]  /*1e70*/  LOP3.LUT R12, R6, 0xff, RZ, 0xc0, !PT ;  /* 0x000000ff060c7812 */ /* 0x000fe400078ec0ff */
[----:B------:R-:W-:Y:S01]  /*1e80*/  LOP3.LUT R10, R5, 0xff, RZ, 0xc0, !PT ;  /* 0x000000ff050a7812 */ /* 0x000fe200078ec0ff */
[----:B------:R-:W-:Y:S01]  /*1e90*/  IMAD.MOV.U32 R5, RZ, RZ, R3 ;  /* 0x000000ffff057224 */ /* 0x000fe200078e0003 */
[----:B------:R-:W-:Y:S02]  /*1ea0*/  IADD3 R8, PT, PT, R12, -0x1, RZ ;  /* 0xffffffff0c087810 */ /* 0x000fe40007ffe0ff */
[----:B------:R-:W-:-:S02]  /*1eb0*/  IADD3 R7, PT, PT, R10, -0x1, RZ ;  /* 0xffffffff0a077810 */ /* 0x000fc40007ffe0ff */
[----:B------:R-:W-:-:S04]  /*1ec0*/  ISETP.GT.U32.AND P0, PT, R8, 0xfd, PT ;  /* 0x000000fd0800780c */ /* 0x000fc80003f04070 */
[----:B------:R-:W-:-:S13]  /*1ed0*/  ISETP.GT.U32.OR P0, PT, R7, 0xfd, P0 ;  /* 0x000000fd0700780c */ /* 0x000fda0000704470 */
[----:B------:R-:W-:Y:S01]  /*1ee0*/  @!P0 MOV R6, RZ ;  /* 0x000000ff00068202 */ /* 0x000fe20000000f00 */
        /* <DEDUP_REMOVED lines=24> */
.L_x_108:
[----:B------:R-:W-:-:S04]  /*2070*/  LEA R8, R12, 0xc0800000, 0x17 ;  /* 0xc08000000c087811 */ /* 0x000fc800078eb8ff */
[----:B------:R-:W-:Y:S01]  /*2080*/  IADD3 R8, PT, PT, -R8, R5, RZ ;  /* 0x0000000508087210 */ /* 0x000fe20007ffe1ff */
[----:B------:R-:W-:-:S03]  /*2090*/  VIADD R5, R10, 0xffffff81 ;  /* 0xffffff810a057836 */ /* 0x000fc60000000000 */
[----:B------:R-:W0:Y:S01]  /*20a0*/  MUFU.RCP R7, R8 ;  /* 0x0000000800077308 */ /* 0x000e220000001000 */
[----:B------:R-:W-:Y:S01]  /*20b0*/  FADD.FTZ R9, -R8, -RZ ;  /* 0x800000ff08097221 */ /* 0x000fe20000010100 */
[C---:B------:R-:W-:Y:S01]  /*20c0*/  IMAD R0, R5.reuse, -0x800000, R0 ;  /* 0xff80000005007824 */ /* 0x040fe200078e0200 */
[----:B------:R-:W-:-:S04]  /*20d0*/  IADD3 R5, PT, PT, R5, 0x7f, -R12 ;  /* 0x0000007f05057810 */ /* 0x000fc80007ffe80c */
[----:B------:R-:W-:Y:S01]  /*20e0*/  IADD3 R5, PT, PT, R5, R6, RZ ;  /* 0x0000000605057210 */ /* 0x000fe20007ffe0ff */
        /* <DEDUP_REMOVED lines=20> */
[-CC-:B------:R-:W-:Y:S01]  /*2230*/  FFMA.RZ R0, R14, R10.reuse, R11.reuse ;  /* 0x0000000a0e007223 */ /* 0x180fe2000000c00b */
[----:B------:R-:W-:Y:S01]  /*2240*/  IADD3 R9, PT, PT, R8, 0x20, RZ ;  /* 0x0000002008097810 */ /* 0x000fe20007ffe0ff */
[-CC-:B------:R-:W-:Y:S01]  /*2250*/  FFMA.RM R5, R14, R10.reuse, R11.reuse ;  /* 0x0000000a0e057223 */ /* 0x180fe2000000400b */
[----:B------:R-:W-:Y:S02]  /*2260*/  ISETP.NE.AND P2, PT, R8, RZ, PT ;  /* 0x000000ff0800720c */ /* 0x000fe40003f45270 */
[----:B------:R-:W-:Y:S01]  /*2270*/  LOP3.LUT R6, R0, 0x7fffff, RZ, 0xc0, !PT ;  /* 0x007fffff00067812 */ /* 0x000fe200078ec0ff */
[----:B------:R-:W-:Y:S01]  /*2280*/  FFMA.RP R0, R14, R10, R11 ;  /* 0x0000000a0e007223 */ /* 0x000fe2000000800b */
[----:B------:R-:W-:Y:S02]  /*2290*/  ISETP.NE.AND P1, PT, R8, RZ, PT ;  /* 0x000000ff0800720c */ /* 0x000fe40003f25270 */
[----:B------:R-:W-:Y:S02]  /*22a0*/  LOP3.LUT R6, R6, 0x800000, RZ, 0xfc, !PT ;  /* 0x0080000006067812 */ /* 0x000fe400078efcff */
[----:B------:R-:W-:-:S02]  /*22b0*/  IADD3 R8, PT, PT, -R8, RZ, RZ ;  /* 0x000000ff08087210 */ /* 0x000fc40007ffe1ff */
[----:B------:R-:W-:Y:S02]  /*22c0*/  SHF.L.U32 R9, R6, R9, RZ ;  /* 0x0000000906097219 */ /* 0x000fe400000006ff */
[----:B------:R-:W-:Y:S02]  /*22d0*/  FSETP.NEU.FTZ.AND P0, PT, R0, R5, PT ;  /* 0x000000050000720b */ /* 0x000fe40003f1d000 */
[----:B------:R-:W-:Y:S02]  /*22e0*/  SEL R5, R8, RZ, P2 ;  /* 0x000000ff08057207 */ /* 0x000fe40001000000 */
[----:B------:R-:W-:Y:S02]  /*22f0*/  ISETP.NE.AND P1, PT, R9, RZ, P1 ;  /* 0x000000ff0900720c */ /* 0x000fe40000f25270 */
[----:B------:R-:W-:Y:S02]  /*2300*/  SHF.R.U32.HI R5, RZ, R5, R6 ;  /* 0x00000005ff057219 */ /* 0x000fe40000011606 */
[----:B------:R-:W-:-:S02]  /*2310*/  PLOP3.LUT P0, PT, P0, P1, PT, 0xf8, 0x8f ;  /* 0x00000000008f781c */ /* 0x000fc40000703f70 */
[----:B------:R-:W-:Y:S02]  /*2320*/  SHF.R.U32.HI R9, RZ, 0x1, R5 ;  /* 0x00000001ff097819 */ /* 0x000fe40000011605 */
[----:B------:R-:W-:-:S04]  /*2330*/  SEL R0, RZ, 0x1, !P0 ;  /* 0x00000001ff007807 */ /* 0x000fc80004000000 */
[----:B------:R-:W-:-:S04]  /*2340*/  LOP3.LUT R0, R0, 0x1, R9, 0xf8, !PT ;  /* 0x0000000100007812 */ /* 0x000fc800078ef809 */
[----:B------:R-:W-:-:S05]  /*2350*/  LOP3.LUT R0, R0, R5, RZ, 0xc0, !PT ;  /* 0x0000000500007212 */ /* 0x000fca00078ec0ff */
[----:B------:R-:W-:-:S05]  /*2360*/  IMAD.IADD R0, R9, 0x1, R0 ;  /* 0x0000000109007824 */ /* 0x000fca00078e0200 */
[----:B------:R-:W-:Y:S01]  /*2370*/  LOP3.LUT R7, R0, R7, RZ, 0xfc, !PT ;  /* 0x0000000700077212 */ /* 0x000fe200078efcff */
[----:B------:R-:W-:Y:S06]  /*2380*/  BRA `(.L_x_115) ;  /* 0x0000000000347947 */ /* 0x000fec0003800000 */
.L_x_114:
[----:B------:R-:W-:-:S04]  /*2390*/  LOP3.LUT R7, R7, 0x80000000, RZ, 0xc0, !PT ;  /* 0x8000000007077812 */ /* 0x000fc800078ec0ff */
[----:B------:R-:W-:Y:S01]  /*23a0*/  LOP3.LUT R7, R7, 0x7f800000, RZ, 0xfc, !PT ;  /* 0x7f80000007077812 */ /* 0x000fe200078efcff */
[----:B------:R-:W-:Y:S06]  /*23b0*/  BRA `(.L_x_115) ;  /* 0x0000000000287947 */ /* 0x000fec0003800000 */
.L_x_113:
[----:B------:R-:W-:Y:S01]  /*23c0*/  LEA R7, R5, R7, 0x17 ;  /* 0x0000000705077211 */ /* 0x000fe200078eb8ff */
[----:B------:R-:W-:Y:S06]  /*23d0*/  BRA `(.L_x_115) ;  /* 0x0000000000207947 */ /* 0x000fec0003800000 */
.L_x_112:
[----:B------:R-:W-:-:S04]  /*23e0*/  LOP3.LUT R0, R5, 0x80000000, R0, 0x48, !PT ;  /* 0x8000000005007812 */ /* 0x000fc800078e4800 */
[----:B------:R-:W-:Y:S01]  /*23f0*/  LOP3.LUT R7, R0, 0x7f800000, RZ, 0xfc, !PT ;  /* 0x7f80000000077812 */ /* 0x000fe200078efcff */
[----:B------:R-:W-:Y:S06]  /*2400*/  BRA `(.L_x_115) ;  /* 0x0000000000147947 */ /* 0x000fec0003800000 */
.L_x_111:
[----:B------:R-:W-:Y:S01]  /*2410*/  LOP3.LUT R7, R5, 0x80000000, R0, 0x48, !PT ;  /* 0x8000000005077812 */ /* 0x000fe200078e4800 */
[----:B------:R-:W-:Y:S06]  /*2420*/  BRA `(.L_x_115) ;  /* 0x00000000000c7947 */ /* 0x000fec0003800000 */
.L_x_110:
[----:B------:R-:W0:Y:S01]  /*2430*/  MUFU.RSQ R7, -QNAN ;  /* 0xffc0000000077908 */ /* 0x000e220000001400 */
[----:B------:R-:W-:Y:S05]  /*2440*/  BRA `(.L_x_115) ;  /* 0x0000000000047947 */ /* 0x000fea0003800000 */
.L_x_109:
[----:B------:R-:W-:-:S07]  /*2450*/  FADD.FTZ R7, R0, R3 ;  /* 0x0000000300077221 */ /* 0x000fce0000010000 */
.L_x_115:
[----:B------:R-:W-:-:S04]  /*2460*/  HFMA2 R5, -RZ, RZ, 0, 0 ;  /* 0x00000000ff057431 */ /* 0x000fc800000001ff */
[----:B0-----:R-:W-:Y:S05]  /*2470*/  RET.REL.NODEC R4 `(_Z10thomas_GPUPKfS0_S0_S0_Pfj) ;  /* 0xffffffd804e07950 */ /* 0x001fea0003c3ffff */
.L_x_116:
        /* <DEDUP_REMOVED lines=16> */
.L_x_120:


//--------------------- .nv.global.init           --------------------------
	.section	.nv.global.init,"aw",@progbits
.nv.global.init:
	.type		$str,@object
	.size		$str,(.L_0 - $str)
$str:
        /*0000*/ 	.byte	0x45, 0x72, 0x72, 0x6f, 0x72, 0x20, 0x69, 0x6e, 0x20, 0x61, 0x6c, 0x6c, 0x6f, 0x63, 0x61, 0x74
        /*0010*/ 	.byte	0x69, 0x6f, 0x6e, 0x20, 0x63, 0x5f, 0x53, 0x68, 0x0a, 0x20, 0x00
.L_0:


//--------------------- .nv.shared._Z3PCRPKfS0_S0_S0_Pfjj --------------------------
	.section	.nv.shared._Z3PCRPKfS0_S0_S0_Pfjj,"aw",@nobits
	.sectionflags	@""
	.align	16
	.zero		1024


//--------------------- .nv.shared.reserved.0     --------------------------
	.section	.nv.shared.reserved.0,"aw",@nobits
	.weak		__nv_reservedSMEM_offset_0_alias
	.size		__nv_reservedSMEM_offset_0_alias, 0, 64
	.other		__nv_reservedSMEM_offset_0_alias,@"STO_CUDA_RESERVED_SHARED STV_DEFAULT"
__nv_reservedSMEM_offset_0_alias:
	.zero		0
	.zero		64


//--------------------- .nv.shared._Z2CRPKfS0_S0_S0_Pfj --------------------------
	.section	.nv.shared._Z2CRPKfS0_S0_S0_Pfj,"aw",@nobits
	.sectionflags	@""
	.align	16
	.zero		1024


//--------------------- .nv.shared._Z10thomas_GPUPKfS0_S0_S0_Pfj --------------------------
	.section	.nv.shared._Z10thomas_GPUPKfS0_S0_S0_Pfj,"aw",@nobits
	.sectionflags	@""
	.align	16
	.zero		1024


//--------------------- .nv.constant0._Z3PCRPKfS0_S0_S0_Pfjj --------------------------
	.section	.nv.constant0._Z3PCRPKfS0_S0_S0_Pfjj,"a",@progbits
	.sectionflags	@""
	.align	4
.nv.constant0._Z3PCRPKfS0_S0_S0_Pfjj:
	.zero		944


//--------------------- .nv.constant0._Z2CRPKfS0_S0_S0_Pfj --------------------------
	.section	.nv.constant0._Z2CRPKfS0_S0_S0_Pfj,"a",@progbits
	.sectionflags	@""
	.align	4
.nv.constant0._Z2CRPKfS0_S0_S0_Pfj:
	.zero		940


//--------------------- .nv.constant0._Z10thomas_GPUPKfS0_S0_S0_Pfj --------------------------
	.section	.nv.constant0._Z10thomas_GPUPKfS0_S0_S0_Pfj,"a",@progbits
	.sectionflags	@""
	.align	4
.nv.constant0._Z10thomas_GPUPKfS0_S0_S0_Pfj:
	.zero		940


//--------------------- SYMBOLS --------------------------

	.type		.nv.reservedSmem.offset0,@object
	.size		.nv.reservedSmem.offset0,0x4
	.type		.nv.reservedSmem.cap,@object
	.size		.nv.reservedSmem.cap,0x4
	.type		vprintf,@function
